// auto-generated by cutlass_sweep.gemm — config: {"arch": "sm_100", "cluster_m": 2, "cluster_n": 2, "dtype": "e4m3", "stages": 0, "tile_k": 64, "tile_m": 128, "tile_n": 64}
#include "cutlass/cutlass.h"
#include "cutlass/gemm/collective/collective_builder.hpp"
#include "cutlass/gemm/device/gemm_universal_adapter.h"
#include "cutlass/gemm/kernel/gemm_universal.hpp"
#include "cutlass/epilogue/collective/collective_builder.hpp"

using ElemA = cutlass::float_e4m3_t;
using ElemB = cutlass::float_e4m3_t;
using ElemCD = cutlass::float_e4m3_t;
using Acc  = float;
using TileShape    = cute::Shape<cute::_128, cute::_64, cute::_64>;
using ClusterShape = cute::Shape<cute::_2, cute::_2, cute::_1>;

using CollectiveEpilogue = typename cutlass::epilogue::collective::CollectiveBuilder<
    cutlass::arch::Sm100, cutlass::arch::OpClassTensorOp,
    TileShape, ClusterShape,
    cutlass::epilogue::collective::EpilogueTileAuto,
    Acc, Acc,
    ElemCD, cutlass::layout::RowMajor, 128 / cutlass::sizeof_bits<ElemCD>::value,
    ElemCD, cutlass::layout::RowMajor, 128 / cutlass::sizeof_bits<ElemCD>::value,
    cutlass::epilogue::collective::EpilogueScheduleAuto
  >::CollectiveOp;

using CollectiveMainloop = typename cutlass::gemm::collective::CollectiveBuilder<
    cutlass::arch::Sm100, cutlass::arch::OpClassTensorOp,
    ElemA, cutlass::layout::RowMajor, 128 / cutlass::sizeof_bits<ElemA>::value,
    ElemB, cutlass::layout::ColumnMajor, 128 / cutlass::sizeof_bits<ElemB>::value,
    Acc,
    TileShape, ClusterShape,
    cutlass::gemm::collective::StageCountAutoCarveout<static_cast<int>(sizeof(typename CollectiveEpilogue::SharedStorage))>,
    cutlass::gemm::collective::KernelScheduleAuto
  >::CollectiveOp;

using GemmKernel = cutlass::gemm::kernel::GemmUniversal<
    cute::Shape<int,int,int,int>,
    CollectiveMainloop,
    CollectiveEpilogue
>;
using Gemm = cutlass::gemm::device::GemmUniversalAdapter<GemmKernel>;

// Force the device kernel symbol into the cubin without needing a host main.
auto* _anchor = &cutlass::device_kernel<GemmKernel>;


// ===== COMPILED SASS (sm_100a) =====

	.target	sm_100a

	.elftype	@"ET_EXEC"


//--------------------- .note.nv.tkinfo           --------------------------
	.section	.note.nv.tkinfo,"",@"SHT_NOTE"
	.sectionflags	@"SHF_NOTE_NV_TKINFO"
	.tkinfo
        /*0018*/ 	.word	0x00000002
        /*0030*/ 	.string	""
        /*0030*/ 	.string	"ptxas"
        /*0030*/ 	.string	"Cuda compilation tools, release 13.0, V13.0.88"
        /*0030*/ 	.string	"Build cuda_13.0.r13.0/compiler.36424714_0"
        /*0030*/ 	.string	"-arch sm_100a -m 64 "



//--------------------- .note.nv.cuinfo           --------------------------
	.section	.note.nv.cuinfo,"",@"SHT_NOTE"
	.sectionflags	@"SHF_NOTE_NV_CUINFO"
        /*0018*/ 	.short	0x0002
        /*001a*/ 	.short	0x0064
        /*001c*/ 	.short	0x0082
	.zero		2


//--------------------- .nv.info                  --------------------------
	.section	.nv.info,"",@"SHT_CUDA_INFO"
	.align	4


	//----- nvinfo : EIATTR_REGCOUNT
	.align		4
        /*0000*/ 	.byte	0x04, 0x2f
        /*0002*/ 	.short	(.L_19 - .L_18)
	.align		4
.L_18:
        /*0004*/ 	.word	index@(_ZN7cutlass13device_kernelINS_4gemm6kernel13GemmUniversalIN4cute5tupleIJiiiiEEENS1_10collective13CollectiveMmaINS1_35MainloopSm100TmaUmmaWarpSpecializedILi36ELi2ELi4ENS5_IJNS4_1CILi2EEESB_NSA_ILi1EEEEEEEENS5_IJNSA_ILi128EEENSA_ILi64EEESG_EEENS_12float_e4m3_tENS5_IJlSC_lEEESI_SJ_NS4_8TiledMMAINS4_8MMA_AtomIJNS4_10MMA_TraitsINS4_25SM100_MMA_F8F6F4_2x1SM_SSEJSI_SI_fSF_SG_NS4_17integral_constantINS4_4UMMA5MajorELSQ_0EEESR_NSO_INSP_7ScaleInELSS_0EEEST_EEEEEENS4_6LayoutINS5_IJSC_SC_SC_EEENS5_IJNSA_ILi0EEESY_SY_EEEEENS5_IJNS4_10UnderscoreES11_S11_EEEEENS4_28SM100_TMA_2SM_LOAD_MULTICASTENS4_14ComposedLayoutINS4_7SwizzleILi2ELi4ELi3EEENS4_18smem_ptr_flag_bitsILi8EEENSW_INS5_IJNSA_ILi8EEESG_EEENS5_IJSG_SC_EEEEEEEvNS4_8identityENS4_18SM100_TMA_2SM_LOADES1E_vS1F_EENS_8epilogue10collective18CollectiveEpilogueINS1I_23Sm100TmaWarpSpecializedILi1ELi1ELi32ELb0ELb0EEEJNS5_IJSG_SG_SG_EEENS5_IJNSW_ISG_SC_EES1O_EEESI_SJ_SI_SJ_NS1I_6fusion15FusionCallbacksIS1M_NS1Q_17LinearCombinationISI_fSI_fLNS_15FloatRoundStyleE2EEES1N_S1P_JEEENS4_5SM1004TMEM4LOAD26SM100_TMEM_LOAD_32dp32b32xENS4_13SM90_TMA_LOADES1E_NS4_39AutoVectorizingCopyWithAssumedAlignmentILi128EEENS4_14SM90_TMA_STOREES1E_S22_S22_EEEvvEEEEvNT_6ParamsE)
        /*0008*/ 	.word	0x0000005a


	//----- nvinfo : EIATTR_FRAME_SIZE
	.align		4
.L_19:
        /*000c*/ 	.byte	0x04, 0x11
        /*000e*/ 	.short	(.L_21 - .L_20)
	.align		4
.L_20:
        /*0010*/ 	.word	index@($__internal_2_$__cuda_sm10x_tcgen05_guardrail_trap_unallocated_columns_being_dealloced)
        /*0014*/ 	.word	0x00000000


	//----- nvinfo : EIATTR_FRAME_SIZE
	.align		4
.L_21:
        /*0018*/ 	.byte	0x04, 0x11
        /*001a*/ 	.short	(.L_23 - .L_22)
	.align		4
.L_22:
        /*001c*/ 	.word	index@($__internal_1_$__cuda_sm10x_tcgen05_guardrail_trap_phase_invalid_during_alloc)
        /*0020*/ 	.word	0x00000000


	//----- nvinfo : EIATTR_FRAME_SIZE
	.align		4
.L_23:
        /*0024*/ 	.byte	0x04, 0x11
        /*0026*/ 	.short	(.L_25 - .L_24)
	.align		4
.L_24:
        /*0028*/ 	.word	index@($__internal_0_$__cuda_sm10x_tcgen05_guardrail_trap_col_being_dealloced_not_returned_by_alloc)
        /*002c*/ 	.word	0x00000000


	//----- nvinfo : EIATTR_FRAME_SIZE
	.align		4
.L_25:
        /*0030*/ 	.byte	0x04, 0x11
        /*0032*/ 	.short	(.L_27 - .L_26)
	.align		4
.L_26:
        /*0034*/ 	.word	index@(_ZN7cutlass13device_kernelINS_4gemm6kernel13GemmUniversalIN4cute5tupleIJiiiiEEENS1_10collective13CollectiveMmaINS1_35MainloopSm100TmaUmmaWarpSpecializedILi36ELi2ELi4ENS5_IJNS4_1CILi2EEESB_NSA_ILi1EEEEEEEENS5_IJNSA_ILi128EEENSA_ILi64EEESG_EEENS_12float_e4m3_tENS5_IJlSC_lEEESI_SJ_NS4_8TiledMMAINS4_8MMA_AtomIJNS4_10MMA_TraitsINS4_25SM100_MMA_F8F6F4_2x1SM_SSEJSI_SI_fSF_SG_NS4_17integral_constantINS4_4UMMA5MajorELSQ_0EEESR_NSO_INSP_7ScaleInELSS_0EEEST_EEEEEENS4_6LayoutINS5_IJSC_SC_SC_EEENS5_IJNSA_ILi0EEESY_SY_EEEEENS5_IJNS4_10UnderscoreES11_S11_EEEEENS4_28SM100_TMA_2SM_LOAD_MULTICASTENS4_14ComposedLayoutINS4_7SwizzleILi2ELi4ELi3EEENS4_18smem_ptr_flag_bitsILi8EEENSW_INS5_IJNSA_ILi8EEESG_EEENS5_IJSG_SC_EEEEEEEvNS4_8identityENS4_18SM100_TMA_2SM_LOADES1E_vS1F_EENS_8epilogue10collective18CollectiveEpilogueINS1I_23Sm100TmaWarpSpecializedILi1ELi1ELi32ELb0ELb0EEEJNS5_IJSG_SG_SG_EEENS5_IJNSW_ISG_SC_EES1O_EEESI_SJ_SI_SJ_NS1I_6fusion15FusionCallbacksIS1M_NS1Q_17LinearCombinationISI_fSI_fLNS_15FloatRoundStyleE2EEES1N_S1P_JEEENS4_5SM1004TMEM4LOAD26SM100_TMEM_LOAD_32dp32b32xENS4_13SM90_TMA_LOADES1E_NS4_39AutoVectorizingCopyWithAssumedAlignmentILi128EEENS4_14SM90_TMA_STOREES1E_S22_S22_EEEvvEEEEvNT_6ParamsE)
        /*0038*/ 	.word	0x00000000


	//----- nvinfo : EIATTR_MIN_STACK_SIZE
	.align		4
.L_27:
        /*003c*/ 	.byte	0x04, 0x12
        /*003e*/ 	.short	(.L_29 - .L_28)
	.align		4
.L_28:
        /*0040*/ 	.word	index@(_ZN7cutlass13device_kernelINS_4gemm6kernel13GemmUniversalIN4cute5tupleIJiiiiEEENS1_10collective13CollectiveMmaINS1_35MainloopSm100TmaUmmaWarpSpecializedILi36ELi2ELi4ENS5_IJNS4_1CILi2EEESB_NSA_ILi1EEEEEEEENS5_IJNSA_ILi128EEENSA_ILi64EEESG_EEENS_12float_e4m3_tENS5_IJlSC_lEEESI_SJ_NS4_8TiledMMAINS4_8MMA_AtomIJNS4_10MMA_TraitsINS4_25SM100_MMA_F8F6F4_2x1SM_SSEJSI_SI_fSF_SG_NS4_17integral_constantINS4_4UMMA5MajorELSQ_0EEESR_NSO_INSP_7ScaleInELSS_0EEEST_EEEEEENS4_6LayoutINS5_IJSC_SC_SC_EEENS5_IJNSA_ILi0EEESY_SY_EEEEENS5_IJNS4_10UnderscoreES11_S11_EEEEENS4_28SM100_TMA_2SM_LOAD_MULTICASTENS4_14ComposedLayoutINS4_7SwizzleILi2ELi4ELi3EEENS4_18smem_ptr_flag_bitsILi8EEENSW_INS5_IJNSA_ILi8EEESG_EEENS5_IJSG_SC_EEEEEEEvNS4_8identityENS4_18SM100_TMA_2SM_LOADES1E_vS1F_EENS_8epilogue10collective18CollectiveEpilogueINS1I_23Sm100TmaWarpSpecializedILi1ELi1ELi32ELb0ELb0EEEJNS5_IJSG_SG_SG_EEENS5_IJNSW_ISG_SC_EES1O_EEESI_SJ_SI_SJ_NS1I_6fusion15FusionCallbacksIS1M_NS1Q_17LinearCombinationISI_fSI_fLNS_15FloatRoundStyleE2EEES1N_S1P_JEEENS4_5SM1004TMEM4LOAD26SM100_TMEM_LOAD_32dp32b32xENS4_13SM90_TMA_LOADES1E_NS4_39AutoVectorizingCopyWithAssumedAlignmentILi128EEENS4_14SM90_TMA_STOREES1E_S22_S22_EEEvvEEEEvNT_6ParamsE)
        /*0044*/ 	.word	0x00000000
.L_29:


//--------------------- .nv.compat                --------------------------
	.section	.nv.compat,"",@"SHT_CUDA_COMPAT_INFO"
	.align	4
        /*0000*/ 	.byte	0x02, 0x09, 0x01, 0x00, 0x02, 0x02, 0x02, 0x00, 0x02, 0x05, 0x05, 0x00, 0x03, 0x07, 0x01, 0x01
        /*0010*/ 	.byte	0x02, 0x03, 0x01, 0x00, 0x02, 0x06, 0x01, 0x00, 0x04, 0x0b, 0x08, 0x00, 0x09, 0x00, 0x00, 0x00
        /*0020*/ 	.byte	0x00, 0x00, 0x00, 0x00


//--------------------- .nv.info._ZN7cutlass13device_kernelINS_4gemm6kernel13GemmUniversalIN4cute5tupleIJiiiiEEENS1_10collective13CollectiveMmaINS1_35MainloopSm100TmaUmmaWarpSpecializedILi36ELi2ELi4ENS5_IJNS4_1CILi2EEESB_NSA_ILi1EEEEEEEENS5_IJNSA_ILi128EEENSA_ILi64EEESG_EEENS_12float_e4m3_tENS5_IJlSC_lEEESI_SJ_NS4_8TiledMMAINS4_8MMA_AtomIJNS4_10MMA_TraitsINS4_25SM100_MMA_F8F6F4_2x1SM_SSEJSI_SI_fSF_SG_NS4_17integral_constantINS4_4UMMA5MajorELSQ_0EEESR_NSO_INSP_7ScaleInELSS_0EEEST_EEEEEENS4_6LayoutINS5_IJSC_SC_SC_EEENS5_IJNSA_ILi0EEESY_SY_EEEEENS5_IJNS4_10UnderscoreES11_S11_EEEEENS4_28SM100_TMA_2SM_LOAD_MULTICASTENS4_14ComposedLayoutINS4_7SwizzleILi2ELi4ELi3EEENS4_18smem_ptr_flag_bitsILi8EEENSW_INS5_IJNSA_ILi8EEESG_EEENS5_IJSG_SC_EEEEEEEvNS4_8identityENS4_18SM100_TMA_2SM_LOADES1E_vS1F_EENS_8epilogue10collective18CollectiveEpilogueINS1I_23Sm100TmaWarpSpecializedILi1ELi1ELi32ELb0ELb0EEEJNS5_IJSG_SG_SG_EEENS5_IJNSW_ISG_SC_EES1O_EEESI_SJ_SI_SJ_NS1I_6fusion15FusionCallbacksIS1M_NS1Q_17LinearCombinationISI_fSI_fLNS_15FloatRoundStyleE2EEES1N_S1P_JEEENS4_5SM1004TMEM4LOAD26SM100_TMEM_LOAD_32dp32b32xENS4_13SM90_TMA_LOADES1E_NS4_39AutoVectorizingCopyWithAssumedAlignmentILi128EEENS4_14SM90_TMA_STOREES1E_S22_S22_EEEvvEEEEvNT_6ParamsE --------------------------
	.section	.nv.info._ZN7cutlass13device_kernelINS_4gemm6kernel13GemmUniversalIN4cute5tupleIJiiiiEEENS1_10collective13CollectiveMmaINS1_35MainloopSm100TmaUmmaWarpSpecializedILi36ELi2ELi4ENS5_IJNS4_1CILi2EEESB_NSA_ILi1EEEEEEEENS5_IJNSA_ILi128EEENSA_ILi64EEESG_EEENS_12float_e4m3_tENS5_IJlSC_lEEESI_SJ_NS4_8TiledMMAINS4_8MMA_AtomIJNS4_10MMA_TraitsINS4_25SM100_MMA_F8F6F4_2x1SM_SSEJSI_SI_fSF_SG_NS4_17integral_constantINS4_4UMMA5MajorELSQ_0EEESR_NSO_INSP_7ScaleInELSS_0EEEST_EEEEEENS4_6LayoutINS5_IJSC_SC_SC_EEENS5_IJNSA_ILi0EEESY_SY_EEEEENS5_IJNS4_10UnderscoreES11_S11_EEEEENS4_28SM100_TMA_2SM_LOAD_MULTICASTENS4_14ComposedLayoutINS4_7SwizzleILi2ELi4ELi3EEENS4_18smem_ptr_flag_bitsILi8EEENSW_INS5_IJNSA_ILi8EEESG_EEENS5_IJSG_SC_EEEEEEEvNS4_8identityENS4_18SM100_TMA_2SM_LOADES1E_vS1F_EENS_8epilogue10collective18CollectiveEpilogueINS1I_23Sm100TmaWarpSpecializedILi1ELi1ELi32ELb0ELb0EEEJNS5_IJSG_SG_SG_EEENS5_IJNSW_ISG_SC_EES1O_EEESI_SJ_SI_SJ_NS1I_6fusion15FusionCallbacksIS1M_NS1Q_17LinearCombinationISI_fSI_fLNS_15FloatRoundStyleE2EEES1N_S1P_JEEENS4_5SM1004TMEM4LOAD26SM100_TMEM_LOAD_32dp32b32xENS4_13SM90_TMA_LOADES1E_NS4_39AutoVectorizingCopyWithAssumedAlignmentILi128EEENS4_14SM90_TMA_STOREES1E_S22_S22_EEEvvEEEEvNT_6ParamsE,"",@"SHT_CUDA_INFO"
	.sectionflags	@""
	.align	4


	//----- nvinfo : EIATTR_CUDA_API_VERSION
	.align		4
        /*0000*/ 	.byte	0x04, 0x37
        /*0002*/ 	.short	(.L_31 - .L_30)
.L_30:
        /*0004*/ 	.word	0x00000082


	//----- nvinfo : EIATTR_KPARAM_INFO
	.align		4
.L_31:
        /*0008*/ 	.byte	0x04, 0x17
        /*000a*/ 	.short	(.L_33 - .L_32)
.L_32:
        /*000c*/ 	.word	0x00000000
        /*0010*/ 	.short	0x0000
        /*0012*/ 	.short	0x0000
        /*0014*/ 	.byte	0x00, 0xf0, 0x01, 0x20


	//----- nvinfo : EIATTR_AT_ENTRY_FRAGMENTS
	.align		4
.L_33:
        /*0018*/ 	.byte	0x04, 0x4f
        /*001a*/ 	.short	(.L_35 - .L_34)


	//   ....[0]....
.L_34:
        /*001c*/ 	.word	0x00000007


	//----- nvinfo : EIATTR_RESERVED_SMEM_USED
	.align		4
.L_35:
        /*0020*/ 	.byte	0x01, 0x41
	.zero		2


	//----- nvinfo : EIATTR_SPARSE_MMA_MASK
	.align		4
        /*0024*/ 	.byte	0x03, 0x50
        /*0026*/ 	.short	0x0000


	//----- nvinfo : EIATTR_TCGEN05_2CTA_USED
	.align		4
        /*0028*/ 	.byte	0x01, 0x52
	.zero		2


	//----- nvinfo : EIATTR_MAXREG_COUNT
	.align		4
        /*002c*/ 	.byte	0x03, 0x1b
        /*002e*/ 	.short	0x00ff


	//----- nvinfo : EIATTR_NUM_BARRIERS
	.align		4
        /*0030*/ 	.byte	0x02, 0x4c
        /*0032*/ 	.byte	0x07
	.zero		1


	//----- nvinfo : EIATTR_EXTERNS
	.align		4
        /*0034*/ 	.byte	0x04, 0x0f
        /*0036*/ 	.short	(.L_37 - .L_36)


	//   ....[0]....
	.align		4
.L_36:
        /*0038*/ 	.word	index@(__assertfail)


	//----- nvinfo : EIATTR_MERCURY_ISA_VERSION
	.align		4
.L_37:
        /*003c*/ 	.byte	0x03, 0x5f
        /*003e*/ 	.short	0x0101


	//----- nvinfo : EIATTR_INT_WARP_WIDE_INSTR_OFFSETS
	.align		4
        /*0040*/ 	.byte	0x04, 0x31
        /*0042*/ 	.short	(.L_39 - .L_38)


	//   ....[0]....
.L_38:
        /*0044*/ 	.word	0x000011a0


	//   ....[1]....
        /*0048*/ 	.word	0x00001250


	//   ....[2]....
        /*004c*/ 	.word	0x00005810


	//   ....[3]....
        /*0050*/ 	.word	0x00005840


	//   ....[4]....
        /*0054*/ 	.word	0x00005860


	//   ....[5]....
        /*0058*/ 	.word	0x000063a0


	//   ....[6]....
        /*005c*/ 	.word	0x00006450


	//----- nvinfo : EIATTR_COOP_GROUP_MASK_REGIDS
	.align		4
.L_39:
        /*0060*/ 	.byte	0x04, 0x29
        /*0062*/ 	.short	(.L_41 - .L_40)


	//   ....[0]....
.L_40:
        /*0064*/ 	.word	0xffffffff


	//   ....[1]....
        /*0068*/ 	.word	0xffffffff


	//   ....[2]....
        /*006c*/ 	.word	0xffffffff


	//   ....[3]....
        /*0070*/ 	.word	0xffffffff


	//   ....[4]....
        /*0074*/ 	.word	0xffffffff


	//   ....[5]....
        /*0078*/ 	.word	0xffffffff


	//   ....[6]....
        /*007c*/ 	.word	0xffffffff


	//   ....[7]....
        /*0080*/ 	.word	0xffffffff


	//   ....[8]....
        /*0084*/ 	.word	0xffffffff


	//   ....[9]....
        /*0088*/ 	.word	0xffffffff


	//   ....[10]....
        /*008c*/ 	.word	0xffffffff


	//   ....[11]....
        /*0090*/ 	.word	0xffffffff


	//   ....[12]....
        /*0094*/ 	.word	0xffffffff


	//   ....[13]....
        /*0098*/ 	.word	0xffffffff


	//----- nvinfo : EIATTR_COOP_GROUP_INSTR_OFFSETS
	.align		4
.L_41:
        /*009c*/ 	.byte	0x04, 0x28
        /*009e*/ 	.short	(.L_43 - .L_42)


	//   ....[0]....
.L_42:
        /*00a0*/ 	.word	0x000000b0


	//   ....[1]....
        /*00a4*/ 	.word	0x00000510


	//   ....[2]....
        /*00a8*/ 	.word	0x00000b10


	//   ....[3]....
        /*00ac*/ 	.word	0x00000c50


	//   ....[4]....
        /*00b0*/ 	.word	0x00000d50


	//   ....[5]....
        /*00b4*/ 	.word	0x00000ec0


	//   ....[6]....
        /*00b8*/ 	.word	0x00001060


	//   ....[7]....
        /*00bc*/ 	.word	0x000012c0


	//   ....[8]....
        /*00c0*/ 	.word	0x00002600


	//   ....[9]....
        /*00c4*/ 	.word	0x000046d0


	//   ....[10]....
        /*00c8*/ 	.word	0x00004ba0


	//   ....[11]....
        /*00cc*/ 	.word	0x00004bd0


	//   ....[12]....
        /*00d0*/ 	.word	0x00005710


	//   ....[13]....
        /*00d4*/ 	.word	0x00005920


	//----- nvinfo : EIATTR_VRC_CTA_INIT_COUNT
	.align		4
.L_43:
        /*00d8*/ 	.byte	0x02, 0x4a
        /*00da*/ 	.byte	0x80
	.zero		1


	//----- nvinfo : EIATTR_SYSCALL_OFFSETS
	.align		4
        /*00dc*/ 	.byte	0x04, 0x46
        /*00de*/ 	.short	(.L_45 - .L_44)


	//   ....[0]....
.L_44:
        /*00e0*/ 	.word	0x00006fe0


	//   ....[1]....
        /*00e4*/ 	.word	0x00007120


	//   ....[2]....
        /*00e8*/ 	.word	0x00007860


	//----- nvinfo : EIATTR_MBARRIER_INSTR_OFFSETS
	.align		4
.L_45:
        /*00ec*/ 	.byte	0x04, 0x39
        /*00ee*/ 	.short	(.L_47 - .L_46)


	//   ....[0]....
.L_46:
        /*00f0*/ 	.word	0x00000670
        /*00f4*/ 	.word	0x000000ff
        /*00f8*/ 	.word	0x00000000
        /*00fc*/ 	.short	0x0100
        /*00fe*/ 	.byte	0x04
	.zero		1


	//   ....[1]....
        /*0100*/ 	.word	0x00000680
        /*0104*/ 	.word	0x000000ff
        /*0108*/ 	.word	0x00000120
        /*010c*/ 	.short	0x0100
        /*010e*/ 	.byte	0x04
	.zero		1


	//   ....[2]....
        /*0110*/ 	.word	0x00000690
        /*0114*/ 	.word	0x000000ff
        /*0118*/ 	.word	0x00000008
        /*011c*/ 	.short	0x0100
        /*011e*/ 	.byte	0x04
	.zero		1


	//   ....[3]....
        /*0120*/ 	.word	0x000006a0
        /*0124*/ 	.word	0x000000ff
        /*0128*/ 	.word	0x00000128
        /*012c*/ 	.short	0x0100
        /*012e*/ 	.byte	0x04
	.zero		1


	//   ....[4]....
        /*0130*/ 	.word	0x000006b0
        /*0134*/ 	.word	0x000000ff
        /*0138*/ 	.word	0x00000010
        /*013c*/ 	.short	0x0100
        /*013e*/ 	.byte	0x04
	.zero		1


	//   ....[5]....
        /*0140*/ 	.word	0x000006c0
        /*0144*/ 	.word	0x000000ff
        /*0148*/ 	.word	0x00000130
        /*014c*/ 	.short	0x0100
        /*014e*/ 	.byte	0x04
	.zero		1


	//   ....[6]....
        /*0150*/ 	.word	0x000006d0
        /*0154*/ 	.word	0x000000ff
        /*0158*/ 	.word	0x00000018
        /*015c*/ 	.short	0x0100
        /*015e*/ 	.byte	0x04
	.zero		1


	//   ....[7]....
        /*0160*/ 	.word	0x000006e0
        /*0164*/ 	.word	0x000000ff
        /*0168*/ 	.word	0x00000138
        /*016c*/ 	.short	0x0100
        /*016e*/ 	.byte	0x04
	.zero		1


	//   ....[8]....
        /*0170*/ 	.word	0x000006f0
        /*0174*/ 	.word	0x000000ff
        /*0178*/ 	.word	0x00000020
        /*017c*/ 	.short	0x0100
        /*017e*/ 	.byte	0x04
	.zero		1


	//   ....[9]....
        /*0180*/ 	.word	0x00000700
        /*0184*/ 	.word	0x000000ff
        /*0188*/ 	.word	0x00000140
        /*018c*/ 	.short	0x0100
        /*018e*/ 	.byte	0x04
	.zero		1


	//   ....[10]....
        /*0190*/ 	.word	0x00000710
        /*0194*/ 	.word	0x000000ff
        /*0198*/ 	.word	0x00000028
        /*019c*/ 	.short	0x0100
        /*019e*/ 	.byte	0x04
	.zero		1


	//   ....[11]....
        /*01a0*/ 	.word	0x00000720
        /*01a4*/ 	.word	0x000000ff
        /*01a8*/ 	.word	0x00000148
        /*01ac*/ 	.short	0x0100
        /*01ae*/ 	.byte	0x04
	.zero		1


	//   ....[12]....
        /*01b0*/ 	.word	0x00000730
        /*01b4*/ 	.word	0x000000ff
        /*01b8*/ 	.word	0x00000030
        /*01bc*/ 	.short	0x0100
        /*01be*/ 	.byte	0x04
	.zero		1


	//   ....[13]....
        /*01c0*/ 	.word	0x00000740
        /*01c4*/ 	.word	0x000000ff
        /*01c8*/ 	.word	0x00000150
        /*01cc*/ 	.short	0x0100
        /*01ce*/ 	.byte	0x04
	.zero		1


	//   ....[14]....
        /*01d0*/ 	.word	0x00000750
        /*01d4*/ 	.word	0x000000ff
        /*01d8*/ 	.word	0x00000038
        /*01dc*/ 	.short	0x0100
        /*01de*/ 	.byte	0x04
	.zero		1


	//   ....[15]....
        /*01e0*/ 	.word	0x00000760
        /*01e4*/ 	.word	0x000000ff
        /*01e8*/ 	.word	0x00000158
        /*01ec*/ 	.short	0x0100
        /*01ee*/ 	.byte	0x04
	.zero		1


	//   ....[16]....
        /*01f0*/ 	.word	0x00000770
        /*01f4*/ 	.word	0x000000ff
        /*01f8*/ 	.word	0x00000040
        /*01fc*/ 	.short	0x0100
        /*01fe*/ 	.byte	0x04
	.zero		1


	//   ....[17]....
        /*0200*/ 	.word	0x00000780
        /*0204*/ 	.word	0x000000ff
        /*0208*/ 	.word	0x00000160
        /*020c*/ 	.short	0x0100
        /*020e*/ 	.byte	0x04
	.zero		1


	//   ....[18]....
        /*0210*/ 	.word	0x00000790
        /*0214*/ 	.word	0x000000ff
        /*0218*/ 	.word	0x00000048
        /*021c*/ 	.short	0x0100
        /*021e*/ 	.byte	0x04
	.zero		1


	//   ....[19]....
        /*0220*/ 	.word	0x000007a0
        /*0224*/ 	.word	0x000000ff
        /*0228*/ 	.word	0x00000168
        /*022c*/ 	.short	0x0100
        /*022e*/ 	.byte	0x04
	.zero		1


	//   ....[20]....
        /*0230*/ 	.word	0x000007b0
        /*0234*/ 	.word	0x000000ff
        /*0238*/ 	.word	0x00000050
        /*023c*/ 	.short	0x0100
        /*023e*/ 	.byte	0x04
	.zero		1


	//   ....[21]....
        /*0240*/ 	.word	0x000007c0
        /*0244*/ 	.word	0x000000ff
        /*0248*/ 	.word	0x00000170
        /*024c*/ 	.short	0x0100
        /*024e*/ 	.byte	0x04
	.zero		1


	//   ....[22]....
        /*0250*/ 	.word	0x000007d0
        /*0254*/ 	.word	0x000000ff
        /*0258*/ 	.word	0x00000058
        /*025c*/ 	.short	0x0100
        /*025e*/ 	.byte	0x04
	.zero		1


	//   ....[23]....
        /*0260*/ 	.word	0x000007e0
        /*0264*/ 	.word	0x000000ff
        /*0268*/ 	.word	0x00000178
        /*026c*/ 	.short	0x0100
        /*026e*/ 	.byte	0x04
	.zero		1


	//   ....[24]....
        /*0270*/ 	.word	0x000007f0
        /*0274*/ 	.word	0x000000ff
        /*0278*/ 	.word	0x00000060
        /*027c*/ 	.short	0x0100
        /*027e*/ 	.byte	0x04
	.zero		1


	//   ....[25]....
        /*0280*/ 	.word	0x00000800
        /*0284*/ 	.word	0x000000ff
        /*0288*/ 	.word	0x00000180
        /*028c*/ 	.short	0x0100
        /*028e*/ 	.byte	0x04
	.zero		1


	//   ....[26]....
        /*0290*/ 	.word	0x00000810
        /*0294*/ 	.word	0x000000ff
        /*0298*/ 	.word	0x00000068
        /*029c*/ 	.short	0x0100
        /*029e*/ 	.byte	0x04
	.zero		1


	//   ....[27]....
        /*02a0*/ 	.word	0x00000820
        /*02a4*/ 	.word	0x000000ff
        /*02a8*/ 	.word	0x00000188
        /*02ac*/ 	.short	0x0100
        /*02ae*/ 	.byte	0x04
	.zero		1


	//   ....[28]....
        /*02b0*/ 	.word	0x00000830
        /*02b4*/ 	.word	0x000000ff
        /*02b8*/ 	.word	0x00000070
        /*02bc*/ 	.short	0x0100
        /*02be*/ 	.byte	0x04
	.zero		1


	//   ....[29]....
        /*02c0*/ 	.word	0x00000840
        /*02c4*/ 	.word	0x000000ff
        /*02c8*/ 	.word	0x00000190
        /*02cc*/ 	.short	0x0100
        /*02ce*/ 	.byte	0x04
	.zero		1


	//   ....[30]....
        /*02d0*/ 	.word	0x00000850
        /*02d4*/ 	.word	0x000000ff
        /*02d8*/ 	.word	0x00000078
        /*02dc*/ 	.short	0x0100
        /*02de*/ 	.byte	0x04
	.zero		1


	//   ....[31]....
        /*02e0*/ 	.word	0x00000860
        /*02e4*/ 	.word	0x000000ff
        /*02e8*/ 	.word	0x00000198
        /*02ec*/ 	.short	0x0100
        /*02ee*/ 	.byte	0x04
	.zero		1


	//   ....[32]....
        /*02f0*/ 	.word	0x00000870
        /*02f4*/ 	.word	0x000000ff
        /*02f8*/ 	.word	0x00000080
        /*02fc*/ 	.short	0x0100
        /*02fe*/ 	.byte	0x04
	.zero		1


	//   ....[33]....
        /*0300*/ 	.word	0x00000880
        /*0304*/ 	.word	0x000000ff
        /*0308*/ 	.word	0x000001a0
        /*030c*/ 	.short	0x0100
        /*030e*/ 	.byte	0x04
	.zero		1


	//   ....[34]....
        /*0310*/ 	.word	0x00000890
        /*0314*/ 	.word	0x000000ff
        /*0318*/ 	.word	0x00000088
        /*031c*/ 	.short	0x0100
        /*031e*/ 	.byte	0x04
	.zero		1


	//   ....[35]....
        /*0320*/ 	.word	0x000008a0
        /*0324*/ 	.word	0x000000ff
        /*0328*/ 	.word	0x000001a8
        /*032c*/ 	.short	0x0100
        /*032e*/ 	.byte	0x04
	.zero		1


	//   ....[36]....
        /*0330*/ 	.word	0x000008b0
        /*0334*/ 	.word	0x000000ff
        /*0338*/ 	.word	0x00000090
        /*033c*/ 	.short	0x0100
        /*033e*/ 	.byte	0x04
	.zero		1


	//   ....[37]....
        /*0340*/ 	.word	0x000008c0
        /*0344*/ 	.word	0x000000ff
        /*0348*/ 	.word	0x000001b0
        /*034c*/ 	.short	0x0100
        /*034e*/ 	.byte	0x04
	.zero		1


	//   ....[38]....
        /*0350*/ 	.word	0x000008d0
        /*0354*/ 	.word	0x000000ff
        /*0358*/ 	.word	0x00000098
        /*035c*/ 	.short	0x0100
        /*035e*/ 	.byte	0x04
	.zero		1


	//   ....[39]....
        /*0360*/ 	.word	0x000008e0
        /*0364*/ 	.word	0x000000ff
        /*0368*/ 	.word	0x000001b8
        /*036c*/ 	.short	0x0100
        /*036e*/ 	.byte	0x04
	.zero		1


	//   ....[40]....
        /*0370*/ 	.word	0x000008f0
        /*0374*/ 	.word	0x000000ff
        /*0378*/ 	.word	0x000000a0
        /*037c*/ 	.short	0x0100
        /*037e*/ 	.byte	0x04
	.zero		1


	//   ....[41]....
        /*0380*/ 	.word	0x00000900
        /*0384*/ 	.word	0x000000ff
        /*0388*/ 	.word	0x000001c0
        /*038c*/ 	.short	0x0100
        /*038e*/ 	.byte	0x04
	.zero		1


	//   ....[42]....
        /*0390*/ 	.word	0x00000910
        /*0394*/ 	.word	0x000000ff
        /*0398*/ 	.word	0x000000a8
        /*039c*/ 	.short	0x0100
        /*039e*/ 	.byte	0x04
	.zero		1


	//   ....[43]....
        /*03a0*/ 	.word	0x00000920
        /*03a4*/ 	.word	0x000000ff
        /*03a8*/ 	.word	0x000001c8
        /*03ac*/ 	.short	0x0100
        /*03ae*/ 	.byte	0x04
	.zero		1


	//   ....[44]....
        /*03b0*/ 	.word	0x00000930
        /*03b4*/ 	.word	0x000000ff
        /*03b8*/ 	.word	0x000000b0
        /*03bc*/ 	.short	0x0100
        /*03be*/ 	.byte	0x04
	.zero		1


	//   ....[45]....
        /*03c0*/ 	.word	0x00000940
        /*03c4*/ 	.word	0x000000ff
        /*03c8*/ 	.word	0x000001d0
        /*03cc*/ 	.short	0x0100
        /*03ce*/ 	.byte	0x04
	.zero		1


	//   ....[46]....
        /*03d0*/ 	.word	0x00000950
        /*03d4*/ 	.word	0x000000ff
        /*03d8*/ 	.word	0x000000b8
        /*03dc*/ 	.short	0x0100
        /*03de*/ 	.byte	0x04
	.zero		1


	//   ....[47]....
        /*03e0*/ 	.word	0x00000960
        /*03e4*/ 	.word	0x000000ff
        /*03e8*/ 	.word	0x000001d8
        /*03ec*/ 	.short	0x0100
        /*03ee*/ 	.byte	0x04
	.zero		1


	//   ....[48]....
        /*03f0*/ 	.word	0x00000970
        /*03f4*/ 	.word	0x000000ff
        /*03f8*/ 	.word	0x000000c0
        /*03fc*/ 	.short	0x0100
        /*03fe*/ 	.byte	0x04
	.zero		1


	//   ....[49]....
        /*0400*/ 	.word	0x00000980
        /*0404*/ 	.word	0x000000ff
        /*0408*/ 	.word	0x000001e0
        /*040c*/ 	.short	0x0100
        /*040e*/ 	.byte	0x04
	.zero		1


	//   ....[50]....
        /*0410*/ 	.word	0x00000990
        /*0414*/ 	.word	0x000000ff
        /*0418*/ 	.word	0x000000c8
        /*041c*/ 	.short	0x0100
        /*041e*/ 	.byte	0x04
	.zero		1


	//   ....[51]....
        /*0420*/ 	.word	0x000009a0
        /*0424*/ 	.word	0x000000ff
        /*0428*/ 	.word	0x000001e8
        /*042c*/ 	.short	0x0100
        /*042e*/ 	.byte	0x04
	.zero		1


	//   ....[52]....
        /*0430*/ 	.word	0x000009b0
        /*0434*/ 	.word	0x000000ff
        /*0438*/ 	.word	0x000000d0
        /*043c*/ 	.short	0x0100
        /*043e*/ 	.byte	0x04
	.zero		1


	//   ....[53]....
        /*0440*/ 	.word	0x000009c0
        /*0444*/ 	.word	0x000000ff
        /*0448*/ 	.word	0x000001f0
        /*044c*/ 	.short	0x0100
        /*044e*/ 	.byte	0x04
	.zero		1


	//   ....[54]....
        /*0450*/ 	.word	0x000009d0
        /*0454*/ 	.word	0x000000ff
        /*0458*/ 	.word	0x000000d8
        /*045c*/ 	.short	0x0100
        /*045e*/ 	.byte	0x04
	.zero		1


	//   ....[55]....
        /*0460*/ 	.word	0x000009e0
        /*0464*/ 	.word	0x000000ff
        /*0468*/ 	.word	0x000001f8
        /*046c*/ 	.short	0x0100
        /*046e*/ 	.byte	0x04
	.zero		1


	//   ....[56]....
        /*0470*/ 	.word	0x000009f0
        /*0474*/ 	.word	0x000000ff
        /*0478*/ 	.word	0x000000e0
        /*047c*/ 	.short	0x0100
        /*047e*/ 	.byte	0x04
	.zero		1


	//   ....[57]....
        /*0480*/ 	.word	0x00000a00
        /*0484*/ 	.word	0x000000ff
        /*0488*/ 	.word	0x00000200
        /*048c*/ 	.short	0x0100
        /*048e*/ 	.byte	0x04
	.zero		1


	//   ....[58]....
        /*0490*/ 	.word	0x00000a10
        /*0494*/ 	.word	0x000000ff
        /*0498*/ 	.word	0x000000e8
        /*049c*/ 	.short	0x0100
        /*049e*/ 	.byte	0x04
	.zero		1


	//   ....[59]....
        /*04a0*/ 	.word	0x00000a20
        /*04a4*/ 	.word	0x000000ff
        /*04a8*/ 	.word	0x00000208
        /*04ac*/ 	.short	0x0100
        /*04ae*/ 	.byte	0x04
	.zero		1


	//   ....[60]....
        /*04b0*/ 	.word	0x00000a30
        /*04b4*/ 	.word	0x000000ff
        /*04b8*/ 	.word	0x000000f0
        /*04bc*/ 	.short	0x0100
        /*04be*/ 	.byte	0x04
	.zero		1


	//   ....[61]....
        /*04c0*/ 	.word	0x00000a40
        /*04c4*/ 	.word	0x000000ff
        /*04c8*/ 	.word	0x00000210
        /*04cc*/ 	.short	0x0100
        /*04ce*/ 	.byte	0x04
	.zero		1


	//   ....[62]....
        /*04d0*/ 	.word	0x00000a50
        /*04d4*/ 	.word	0x000000ff
        /*04d8*/ 	.word	0x000000f8
        /*04dc*/ 	.short	0x0100
        /*04de*/ 	.byte	0x04
	.zero		1


	//   ....[63]....
        /*04e0*/ 	.word	0x00000a60
        /*04e4*/ 	.word	0x000000ff
        /*04e8*/ 	.word	0x00000218
        /*04ec*/ 	.short	0x0100
        /*04ee*/ 	.byte	0x04
	.zero		1


	//   ....[64]....
        /*04f0*/ 	.word	0x00000a70
        /*04f4*/ 	.word	0x000000ff
        /*04f8*/ 	.word	0x00000100
        /*04fc*/ 	.short	0x0100
        /*04fe*/ 	.byte	0x04
	.zero		1


	//   ....[65]....
        /*0500*/ 	.word	0x00000a80
        /*0504*/ 	.word	0x000000ff
        /*0508*/ 	.word	0x00000220
        /*050c*/ 	.short	0x0100
        /*050e*/ 	.byte	0x04
	.zero		1


	//   ....[66]....
        /*0510*/ 	.word	0x00000a90
        /*0514*/ 	.word	0x000000ff
        /*0518*/ 	.word	0x00000108
        /*051c*/ 	.short	0x0100
        /*051e*/ 	.byte	0x04
	.zero		1


	//   ....[67]....
        /*0520*/ 	.word	0x00000aa0
        /*0524*/ 	.word	0x000000ff
        /*0528*/ 	.word	0x00000228
        /*052c*/ 	.short	0x0100
        /*052e*/ 	.byte	0x04
	.zero		1


	//   ....[68]....
        /*0530*/ 	.word	0x00000ab0
        /*0534*/ 	.word	0x000000ff
        /*0538*/ 	.word	0x00000110
        /*053c*/ 	.short	0x0100
        /*053e*/ 	.byte	0x04
	.zero		1


	//   ....[69]....
        /*0540*/ 	.word	0x00000ac0
        /*0544*/ 	.word	0x000000ff
        /*0548*/ 	.word	0x00000230
        /*054c*/ 	.short	0x0100
        /*054e*/ 	.byte	0x04
	.zero		1


	//   ....[70]....
        /*0550*/ 	.word	0x00000ad0
        /*0554*/ 	.word	0x000000ff
        /*0558*/ 	.word	0x00000118
        /*055c*/ 	.short	0x0100
        /*055e*/ 	.byte	0x04
	.zero		1


	//   ....[71]....
        /*0560*/ 	.word	0x00000ae0
        /*0564*/ 	.word	0x000000ff
        /*0568*/ 	.word	0x00000238
        /*056c*/ 	.short	0x0100
        /*056e*/ 	.byte	0x04
	.zero		1


	//   ....[72]....
        /*0570*/ 	.word	0x00000c20
        /*0574*/ 	.word	0x000000ff
        /*0578*/ 	.word	0x00000240
        /*057c*/ 	.short	0x0100
        /*057e*/ 	.byte	0x04
	.zero		1


	//   ....[73]....
        /*0580*/ 	.word	0x00000c30
        /*0584*/ 	.word	0x000000ff
        /*0588*/ 	.word	0x00000248
        /*058c*/ 	.short	0x0100
        /*058e*/ 	.byte	0x04
	.zero		1


	//   ....[74]....
        /*0590*/ 	.word	0x00000d20
        /*0594*/ 	.word	0x000000ff
        /*0598*/ 	.word	0x00000250
        /*059c*/ 	.short	0x0100
        /*059e*/ 	.byte	0x06
	.zero		1


	//   ....[75]....
        /*05a0*/ 	.word	0x00000d30
        /*05a4*/ 	.word	0x000000ff
        /*05a8*/ 	.word	0x00000258
        /*05ac*/ 	.short	0x0100
        /*05ae*/ 	.byte	0x06
	.zero		1


	//   ....[76]....
        /*05b0*/ 	.word	0x00000e70
        /*05b4*/ 	.word	0x000000ff
        /*05b8*/ 	.word	0x00000260
        /*05bc*/ 	.short	0x0100
        /*05be*/ 	.byte	0x06
	.zero		1


	//   ....[77]....
        /*05c0*/ 	.word	0x00000e80
        /*05c4*/ 	.word	0x000000ff
        /*05c8*/ 	.word	0x00000270
        /*05cc*/ 	.short	0x0100
        /*05ce*/ 	.byte	0x06
	.zero		1


	//   ....[78]....
        /*05d0*/ 	.word	0x00000e90
        /*05d4*/ 	.word	0x000000ff
        /*05d8*/ 	.word	0x00000268
        /*05dc*/ 	.short	0x0100
        /*05de*/ 	.byte	0x06
	.zero		1


	//   ....[79]....
        /*05e0*/ 	.word	0x00000ea0
        /*05e4*/ 	.word	0x000000ff
        /*05e8*/ 	.word	0x00000278
        /*05ec*/ 	.short	0x0100
        /*05ee*/ 	.byte	0x06
	.zero		1


	//   ....[80]....
        /*05f0*/ 	.word	0x00000fd0
        /*05f4*/ 	.word	0x000000ff
        /*05f8*/ 	.word	0x00000280
        /*05fc*/ 	.short	0x0100
        /*05fe*/ 	.byte	0x04
	.zero		1


	//   ....[81]....
        /*0600*/ 	.word	0x00000fe0
        /*0604*/ 	.word	0x000000ff
        /*0608*/ 	.word	0x000002a0
        /*060c*/ 	.short	0x0100
        /*060e*/ 	.byte	0x04
	.zero		1


	//   ....[82]....
        /*0610*/ 	.word	0x00000ff0
        /*0614*/ 	.word	0x000000ff
        /*0618*/ 	.word	0x00000288
        /*061c*/ 	.short	0x0100
        /*061e*/ 	.byte	0x04
	.zero		1


	//   ....[83]....
        /*0620*/ 	.word	0x00001000
        /*0624*/ 	.word	0x000000ff
        /*0628*/ 	.word	0x000002a8
        /*062c*/ 	.short	0x0100
        /*062e*/ 	.byte	0x04
	.zero		1


	//   ....[84]....
        /*0630*/ 	.word	0x00001010
        /*0634*/ 	.word	0x000000ff
        /*0638*/ 	.word	0x00000290
        /*063c*/ 	.short	0x0100
        /*063e*/ 	.byte	0x04
	.zero		1


	//   ....[85]....
        /*0640*/ 	.word	0x00001020
        /*0644*/ 	.word	0x000000ff
        /*0648*/ 	.word	0x000002b0
        /*064c*/ 	.short	0x0100
        /*064e*/ 	.byte	0x04
	.zero		1


	//   ....[86]....
        /*0650*/ 	.word	0x00001030
        /*0654*/ 	.word	0x000000ff
        /*0658*/ 	.word	0x00000298
        /*065c*/ 	.short	0x0100
        /*065e*/ 	.byte	0x04
	.zero		1


	//   ....[87]....
        /*0660*/ 	.word	0x00001040
        /*0664*/ 	.word	0x000000ff
        /*0668*/ 	.word	0x000002b8
        /*066c*/ 	.short	0x0100
        /*066e*/ 	.byte	0x04
	.zero		1


	//   ....[88]....
        /*0670*/ 	.word	0x00001140
        /*0674*/ 	.word	0x000000ff
        /*0678*/ 	.word	0x000002c0
        /*067c*/ 	.short	0x0100
        /*067e*/ 	.byte	0x04
	.zero		1


	//   ....[89]....
        /*0680*/ 	.word	0x00001150
        /*0684*/ 	.word	0x000000ff
        /*0688*/ 	.word	0x000002d0
        /*068c*/ 	.short	0x0100
        /*068e*/ 	.byte	0x04
	.zero		1


	//   ....[90]....
        /*0690*/ 	.word	0x00001160
        /*0694*/ 	.word	0x000000ff
        /*0698*/ 	.word	0x000002c8
        /*069c*/ 	.short	0x0100
        /*069e*/ 	.byte	0x04
	.zero		1


	//   ....[91]....
        /*06a0*/ 	.word	0x00001170
        /*06a4*/ 	.word	0x000000ff
        /*06a8*/ 	.word	0x000002d8
        /*06ac*/ 	.short	0x0100
        /*06ae*/ 	.byte	0x04
	.zero		1


	//   ....[92]....
        /*06b0*/ 	.word	0x00001270
        /*06b4*/ 	.word	0x000000ff
        /*06b8*/ 	.word	0x000002e0
        /*06bc*/ 	.short	0x0100
        /*06be*/ 	.byte	0x06
	.zero		1


	//   ....[93]....
        /*06c0*/ 	.word	0x00001e50
        /*06c4*/ 	.word	0x00000000
        /*06c8*/ 	.word	0x000002d0
        /*06cc*/ 	.short	0x010a
        /*06ce*/ 	.byte	0xff
	.zero		1


	//   ....[94]....
        /*06d0*/ 	.word	0x00001e80
        /*06d4*/ 	.word	0x00000000
        /*06d8*/ 	.word	0x000002c0
        /*06dc*/ 	.short	0x0101
        /*06de*/ 	.byte	0xff
	.zero		1


	//   ....[95]....
        /*06e0*/ 	.word	0x00001f20
        /*06e4*/ 	.word	0x000000ff
        /*06e8*/ 	.word	0x00000120
        /*06ec*/ 	.short	0x010a
        /*06ee*/ 	.byte	0x04
	.zero		1


	//   ....[96]....
        /*06f0*/ 	.word	0x00001ff0
        /*06f4*/ 	.word	0x000000ff
        /*06f8*/ 	.word	0x00000120
        /*06fc*/ 	.short	0x010a
        /*06fe*/ 	.byte	0x21
	.zero		1


	//   ....[97]....
        /*0700*/ 	.word	0x000021a0
        /*0704*/ 	.word	0x000000ff
        /*0708*/ 	.word	0x00000120
        /*070c*/ 	.short	0x010a
        /*070e*/ 	.byte	0x05
	.zero		1


	//   ....[98]....
        /*0710*/ 	.word	0x000022b0
        /*0714*/ 	.word	0x000000ff
        /*0718*/ 	.word	0x00000258
        /*071c*/ 	.short	0x0101
        /*071e*/ 	.byte	0x0d
	.zero		1


	//   ....[99]....
        /*0720*/ 	.word	0x000022d0
        /*0724*/ 	.word	0x000000ff
        /*0728*/ 	.word	0x00000120
        /*072c*/ 	.short	0x010a
        /*072e*/ 	.byte	0x04
	.zero		1


	//   ....[100]....
        /*0730*/ 	.word	0x00002350
        /*0734*/ 	.word	0x000000ff
        /*0738*/ 	.word	0x00000120
        /*073c*/ 	.short	0x010a
        /*073e*/ 	.byte	0x11
	.zero		1


	//   ....[101]....
        /*0740*/ 	.word	0x000024f0
        /*0744*/ 	.word	0x000000ff
        /*0748*/ 	.word	0x00000120
        /*074c*/ 	.short	0x010a
        /*074e*/ 	.byte	0x05
	.zero		1


	//   ....[102]....
        /*0750*/ 	.word	0x00002630
        /*0754*/ 	.word	0x00000003
        /*0758*/ 	.word	0x00000260
        /*075c*/ 	.short	0x010a
        /*075e*/ 	.byte	0xff
	.zero		1


	//   ....[103]....
        /*0760*/ 	.word	0x00002780
        /*0764*/ 	.word	0x00000000
        /*0768*/ 	.word	0x00000000
        /*076c*/ 	.short	0x0101
        /*076e*/ 	.byte	0xff
	.zero		1


	//   ....[104]....
        /*0770*/ 	.word	0x00002d20
        /*0774*/ 	.word	0x000000ff
        /*0778*/ 	.word	0x00000000
        /*077c*/ 	.short	0x010a
        /*077e*/ 	.byte	0x04
	.zero		1


	//   ....[105]....
        /*0780*/ 	.word	0x00002db0
        /*0784*/ 	.word	0x000000ff
        /*0788*/ 	.word	0x00000000
        /*078c*/ 	.short	0x010a
        /*078e*/ 	.byte	0x05
	.zero		1


	//   ....[106]....
        /*0790*/ 	.word	0x00002e40
        /*0794*/ 	.word	0x000000ff
        /*0798*/ 	.word	0x00000000
        /*079c*/ 	.short	0x010a
        /*079e*/ 	.byte	0x05
	.zero		1


	//   ....[107]....
        /*07a0*/ 	.word	0x00002ed0
        /*07a4*/ 	.word	0x000000ff
        /*07a8*/ 	.word	0x00000000
        /*07ac*/ 	.short	0x010a
        /*07ae*/ 	.byte	0x05
	.zero		1


	//   ....[108]....
        /*07b0*/ 	.word	0x00002f60
        /*07b4*/ 	.word	0x000000ff
        /*07b8*/ 	.word	0x00000000
        /*07bc*/ 	.short	0x010a
        /*07be*/ 	.byte	0x05
	.zero		1


	//   ....[109]....
        /*07c0*/ 	.word	0x00002ff0
        /*07c4*/ 	.word	0x000000ff
        /*07c8*/ 	.word	0x00000000
        /*07cc*/ 	.short	0x010a
        /*07ce*/ 	.byte	0x05
	.zero		1


	//   ....[110]....
        /*07d0*/ 	.word	0x00003080
        /*07d4*/ 	.word	0x000000ff
        /*07d8*/ 	.word	0x00000000
        /*07dc*/ 	.short	0x010a
        /*07de*/ 	.byte	0x05
	.zero		1


	//   ....[111]....
        /*07e0*/ 	.word	0x00003110
        /*07e4*/ 	.word	0x000000ff
        /*07e8*/ 	.word	0x00000000
        /*07ec*/ 	.short	0x010a
        /*07ee*/ 	.byte	0x05
	.zero		1


	//   ....[112]....
        /*07f0*/ 	.word	0x000031a0
        /*07f4*/ 	.word	0x000000ff
        /*07f8*/ 	.word	0x00000000
        /*07fc*/ 	.short	0x010a
        /*07fe*/ 	.byte	0x05
	.zero		1


	//   ....[113]....
        /*0800*/ 	.word	0x00003230
        /*0804*/ 	.word	0x000000ff
        /*0808*/ 	.word	0x00000000
        /*080c*/ 	.short	0x010a
        /*080e*/ 	.byte	0x05
	.zero		1


	//   ....[114]....
        /*0810*/ 	.word	0x000032c0
        /*0814*/ 	.word	0x000000ff
        /*0818*/ 	.word	0x00000000
        /*081c*/ 	.short	0x010a
        /*081e*/ 	.byte	0x05
	.zero		1


	//   ....[115]....
        /*0820*/ 	.word	0x00003350
        /*0824*/ 	.word	0x000000ff
        /*0828*/ 	.word	0x00000000
        /*082c*/ 	.short	0x010a
        /*082e*/ 	.byte	0x05
	.zero		1


	//   ....[116]....
        /*0830*/ 	.word	0x000033e0
        /*0834*/ 	.word	0x000000ff
        /*0838*/ 	.word	0x00000000
        /*083c*/ 	.short	0x010a
        /*083e*/ 	.byte	0x05
	.zero		1


	//   ....[117]....
        /*0840*/ 	.word	0x00003470
        /*0844*/ 	.word	0x000000ff
        /*0848*/ 	.word	0x00000000
        /*084c*/ 	.short	0x010a
        /*084e*/ 	.byte	0x05
	.zero		1


	//   ....[118]....
        /*0850*/ 	.word	0x00003500
        /*0854*/ 	.word	0x000000ff
        /*0858*/ 	.word	0x00000000
        /*085c*/ 	.short	0x010a
        /*085e*/ 	.byte	0x05
	.zero		1


	//   ....[119]....
        /*0860*/ 	.word	0x00003590
        /*0864*/ 	.word	0x000000ff
        /*0868*/ 	.word	0x00000000
        /*086c*/ 	.short	0x010a
        /*086e*/ 	.byte	0x05
	.zero		1


	//   ....[120]....
        /*0870*/ 	.word	0x00003620
        /*0874*/ 	.word	0x000000ff
        /*0878*/ 	.word	0x00000000
        /*087c*/ 	.short	0x010a
        /*087e*/ 	.byte	0x05
	.zero		1


	//   ....[121]....
        /*0880*/ 	.word	0x000036b0
        /*0884*/ 	.word	0x000000ff
        /*0888*/ 	.word	0x00000000
        /*088c*/ 	.short	0x010a
        /*088e*/ 	.byte	0x05
	.zero		1


	//   ....[122]....
        /*0890*/ 	.word	0x00003740
        /*0894*/ 	.word	0x000000ff
        /*0898*/ 	.word	0x00000000
        /*089c*/ 	.short	0x010a
        /*089e*/ 	.byte	0x05
	.zero		1


	//   ....[123]....
        /*08a0*/ 	.word	0x000037d0
        /*08a4*/ 	.word	0x000000ff
        /*08a8*/ 	.word	0x00000000
        /*08ac*/ 	.short	0x010a
        /*08ae*/ 	.byte	0x05
	.zero		1


	//   ....[124]....
        /*08b0*/ 	.word	0x00003860
        /*08b4*/ 	.word	0x000000ff
        /*08b8*/ 	.word	0x00000000
        /*08bc*/ 	.short	0x010a
        /*08be*/ 	.byte	0x05
	.zero		1


	//   ....[125]....
        /*08c0*/ 	.word	0x000038f0
        /*08c4*/ 	.word	0x000000ff
        /*08c8*/ 	.word	0x00000000
        /*08cc*/ 	.short	0x010a
        /*08ce*/ 	.byte	0x05
	.zero		1


	//   ....[126]....
        /*08d0*/ 	.word	0x00003980
        /*08d4*/ 	.word	0x000000ff
        /*08d8*/ 	.word	0x00000000
        /*08dc*/ 	.short	0x010a
        /*08de*/ 	.byte	0x05
	.zero		1


	//   ....[127]....
        /*08e0*/ 	.word	0x00003a10
        /*08e4*/ 	.word	0x000000ff
        /*08e8*/ 	.word	0x00000000
        /*08ec*/ 	.short	0x010a
        /*08ee*/ 	.byte	0x05
	.zero		1


	//   ....[128]....
        /*08f0*/ 	.word	0x00003aa0
        /*08f4*/ 	.word	0x000000ff
        /*08f8*/ 	.word	0x00000000
        /*08fc*/ 	.short	0x010a
        /*08fe*/ 	.byte	0x05
	.zero		1


	//   ....[129]....
        /*0900*/ 	.word	0x00003b30
        /*0904*/ 	.word	0x000000ff
        /*0908*/ 	.word	0x00000000
        /*090c*/ 	.short	0x010a
        /*090e*/ 	.byte	0x05
	.zero		1


	//   ....[130]....
        /*0910*/ 	.word	0x00003bc0
        /*0914*/ 	.word	0x000000ff
        /*0918*/ 	.word	0x00000000
        /*091c*/ 	.short	0x010a
        /*091e*/ 	.byte	0x05
	.zero		1


	//   ....[131]....
        /*0920*/ 	.word	0x00003c50
        /*0924*/ 	.word	0x000000ff
        /*0928*/ 	.word	0x00000000
        /*092c*/ 	.short	0x010a
        /*092e*/ 	.byte	0x05
	.zero		1


	//   ....[132]....
        /*0930*/ 	.word	0x00003ce0
        /*0934*/ 	.word	0x000000ff
        /*0938*/ 	.word	0x00000000
        /*093c*/ 	.short	0x010a
        /*093e*/ 	.byte	0x05
	.zero		1


	//   ....[133]....
        /*0940*/ 	.word	0x00003d70
        /*0944*/ 	.word	0x000000ff
        /*0948*/ 	.word	0x00000000
        /*094c*/ 	.short	0x010a
        /*094e*/ 	.byte	0x05
	.zero		1


	//   ....[134]....
        /*0950*/ 	.word	0x00003e00
        /*0954*/ 	.word	0x000000ff
        /*0958*/ 	.word	0x00000000
        /*095c*/ 	.short	0x010a
        /*095e*/ 	.byte	0x05
	.zero		1


	//   ....[135]....
        /*0960*/ 	.word	0x00003e90
        /*0964*/ 	.word	0x000000ff
        /*0968*/ 	.word	0x00000000
        /*096c*/ 	.short	0x010a
        /*096e*/ 	.byte	0x05
	.zero		1


	//   ....[136]....
        /*0970*/ 	.word	0x00003f20
        /*0974*/ 	.word	0x000000ff
        /*0978*/ 	.word	0x00000000
        /*097c*/ 	.short	0x010a
        /*097e*/ 	.byte	0x05
	.zero		1


	//   ....[137]....
        /*0980*/ 	.word	0x00003fb0
        /*0984*/ 	.word	0x000000ff
        /*0988*/ 	.word	0x00000000
        /*098c*/ 	.short	0x010a
        /*098e*/ 	.byte	0x05
	.zero		1


	//   ....[138]....
        /*0990*/ 	.word	0x00004040
        /*0994*/ 	.word	0x000000ff
        /*0998*/ 	.word	0x00000000
        /*099c*/ 	.short	0x010a
        /*099e*/ 	.byte	0x05
	.zero		1


	//   ....[139]....
        /*09a0*/ 	.word	0x000040e0
        /*09a4*/ 	.word	0x00000000
        /*09a8*/ 	.word	0x00000000
        /*09ac*/ 	.short	0x010a
        /*09ae*/ 	.byte	0xff
	.zero		1


	//   ....[140]....
        /*09b0*/ 	.word	0x00004220
        /*09b4*/ 	.word	0x00000002
        /*09b8*/ 	.word	0x000002c0
        /*09bc*/ 	.short	0x010a
        /*09be*/ 	.byte	0xff
	.zero		1


	//   ....[141]....
        /*09c0*/ 	.word	0x00004290
        /*09c4*/ 	.word	0x00000002
        /*09c8*/ 	.word	0x00000000
        /*09cc*/ 	.short	0x0101
        /*09ce*/ 	.byte	0xff
	.zero		1


	//   ....[142]....
        /*09d0*/ 	.word	0x000042b0
        /*09d4*/ 	.word	0x000000ff
        /*09d8*/ 	.word	0x00000270
        /*09dc*/ 	.short	0x010a
        /*09de*/ 	.byte	0x04
	.zero		1


	//   ....[143]....
        /*09e0*/ 	.word	0x000043d0
        /*09e4*/ 	.word	0x00000002
        /*09e8*/ 	.word	0x00000260
        /*09ec*/ 	.short	0x010a
        /*09ee*/ 	.byte	0xff
	.zero		1


	//   ....[144]....
        /*09f0*/ 	.word	0x000044d0
        /*09f4*/ 	.word	0x00000002
        /*09f8*/ 	.word	0x00000000
        /*09fc*/ 	.short	0x0101
        /*09fe*/ 	.byte	0xff
	.zero		1


	//   ....[145]....
        /*0a00*/ 	.word	0x00004560
        /*0a04*/ 	.word	0x000000ff
        /*0a08*/ 	.word	0x00000270
        /*0a0c*/ 	.short	0x0106
        /*0a0e*/ 	.byte	0x04
	.zero		1


	//   ....[146]....
        /*0a10*/ 	.word	0x00004580
        /*0a14*/ 	.word	0x000000ff
        /*0a18*/ 	.word	0x00000270
        /*0a1c*/ 	.short	0x010a
        /*0a1e*/ 	.byte	0x04
	.zero		1


	//   ....[147]....
        /*0a20*/ 	.word	0x00004610
        /*0a24*/ 	.word	0x000000ff
        /*0a28*/ 	.word	0x00000270
        /*0a2c*/ 	.short	0x0106
        /*0a2e*/ 	.byte	0x07
	.zero		1


	//   ....[148]....
        /*0a30*/ 	.word	0x00004650
        /*0a34*/ 	.word	0x00000000
        /*0a38*/ 	.word	0x00000270
        /*0a3c*/ 	.short	0x010a
        /*0a3e*/ 	.byte	0xff
	.zero		1


	//   ....[149]....
        /*0a40*/ 	.word	0x000048a0
        /*0a44*/ 	.word	0x000000ff
        /*0a48*/ 	.word	0x00000008
        /*0a4c*/ 	.short	0x010a
        /*0a4e*/ 	.byte	0x05
	.zero		1


	//   ....[150]....
        /*0a50*/ 	.word	0x000048c0
        /*0a54*/ 	.word	0x000000ff
        /*0a58*/ 	.word	0x00000008
        /*0a5c*/ 	.short	0x010a
        /*0a5e*/ 	.byte	0x05
	.zero		1


	//   ....[151]....
        /*0a60*/ 	.word	0x00004a50
        /*0a64*/ 	.word	0x000000ff
        /*0a68*/ 	.word	0x00000008
        /*0a6c*/ 	.short	0x010a
        /*0a6e*/ 	.byte	0x05
	.zero		1


	//   ....[152]....
        /*0a70*/ 	.word	0x00004a70
        /*0a74*/ 	.word	0x000000ff
        /*0a78*/ 	.word	0x00000008
        /*0a7c*/ 	.short	0x010a
        /*0a7e*/ 	.byte	0x05
	.zero		1


	//   ....[153]....
        /*0a80*/ 	.word	0x00004b30
        /*0a84*/ 	.word	0x000000ff
        /*0a88*/ 	.word	0x00000000
        /*0a8c*/ 	.short	0x0101
        /*0a8e*/ 	.byte	0x04
	.zero		1


	//   ....[154]....
        /*0a90*/ 	.word	0x00004e30
        /*0a94*/ 	.word	0x00000000
        /*0a98*/ 	.word	0x00000260
        /*0a9c*/ 	.short	0x010a
        /*0a9e*/ 	.byte	0xff
	.zero		1


	//   ....[155]....
        /*0aa0*/ 	.word	0x00004ef0
        /*0aa4*/ 	.word	0x00000000
        /*0aa8*/ 	.word	0x00000000
        /*0aac*/ 	.short	0x0101
        /*0aae*/ 	.byte	0xff
	.zero		1


	//   ....[156]....
        /*0ab0*/ 	.word	0x00004fb0
        /*0ab4*/ 	.word	0x000000ff
        /*0ab8*/ 	.word	0x00000000
        /*0abc*/ 	.short	0x010a
        /*0abe*/ 	.byte	0x04
	.zero		1


	//   ....[157]....
        /*0ac0*/ 	.word	0x00004fc0
        /*0ac4*/ 	.word	0x000000ff
        /*0ac8*/ 	.word	0x000002a0
        /*0acc*/ 	.short	0x010a
        /*0ace*/ 	.byte	0x17
	.zero		1


	//   ....[158]....
        /*0ad0*/ 	.word	0x00005070
        /*0ad4*/ 	.word	0x000000ff
        /*0ad8*/ 	.word	0x00000000
        /*0adc*/ 	.short	0x010a
        /*0ade*/ 	.byte	0x05
	.zero		1


	//   ....[159]....
        /*0ae0*/ 	.word	0x000051b0
        /*0ae4*/ 	.word	0x000000ff
        /*0ae8*/ 	.word	0x00000000
        /*0aec*/ 	.short	0x010a
        /*0aee*/ 	.byte	0x04
	.zero		1


	//   ....[160]....
        /*0af0*/ 	.word	0x00005400
        /*0af4*/ 	.word	0x000000ff
        /*0af8*/ 	.word	0x00000000
        /*0afc*/ 	.short	0x010a
        /*0afe*/ 	.byte	0x04
	.zero		1


	//   ....[161]....
        /*0b00*/ 	.word	0x00005490
        /*0b04*/ 	.word	0x000000ff
        /*0b08*/ 	.word	0x00000000
        /*0b0c*/ 	.short	0x010a
        /*0b0e*/ 	.byte	0x05
	.zero		1


	//   ....[162]....
        /*0b10*/ 	.word	0x00005520
        /*0b14*/ 	.word	0x000000ff
        /*0b18*/ 	.word	0x00000000
        /*0b1c*/ 	.short	0x010a
        /*0b1e*/ 	.byte	0x05
	.zero		1


	//   ....[163]....
        /*0b20*/ 	.word	0x000055c0
        /*0b24*/ 	.word	0x00000000
        /*0b28*/ 	.word	0x00000000
        /*0b2c*/ 	.short	0x010a
        /*0b2e*/ 	.byte	0xff
	.zero		1


	//   ....[164]....
        /*0b30*/ 	.word	0x00005600
        /*0b34*/ 	.word	0x00000000
        /*0b38*/ 	.word	0x00000000
        /*0b3c*/ 	.short	0x010a
        /*0b3e*/ 	.byte	0xff
	.zero		1


	//   ....[165]....
        /*0b40*/ 	.word	0x00005670
        /*0b44*/ 	.word	0x000000ff
        /*0b48*/ 	.word	0x00000000
        /*0b4c*/ 	.short	0x0101
        /*0b4e*/ 	.byte	0x04
	.zero		1


	//   ....[166]....
        /*0b50*/ 	.word	0x000056b0
        /*0b54*/ 	.word	0x000000ff
        /*0b58*/ 	.word	0x000002e0
        /*0b5c*/ 	.short	0x010a
        /*0b5e*/ 	.byte	0x11
	.zero		1


	//   ....[167]....
        /*0b60*/ 	.word	0x00005700
        /*0b64*/ 	.word	0x000000ff
        /*0b68*/ 	.word	0x00000000
        /*0b6c*/ 	.short	0x0101
        /*0b6e*/ 	.byte	0x04
	.zero		1


	//   ....[168]....
        /*0b70*/ 	.word	0x00005b80
        /*0b74*/ 	.word	0x00000007
        /*0b78*/ 	.word	0x00000260
        /*0b7c*/ 	.short	0x010a
        /*0b7e*/ 	.byte	0xff
	.zero		1


	//   ....[169]....
        /*0b80*/ 	.word	0x00005cf0
        /*0b84*/ 	.word	0x00000000
        /*0b88*/ 	.word	0x00000000
        /*0b8c*/ 	.short	0x0101
        /*0b8e*/ 	.byte	0xff
	.zero		1


	//   ....[170]....
        /*0b90*/ 	.word	0x00006160
        /*0b94*/ 	.word	0x000000ff
        /*0b98*/ 	.word	0x00000258
        /*0b9c*/ 	.short	0x010a
        /*0b9e*/ 	.byte	0x11
	.zero		1


	//   ....[171]....
        /*0ba0*/ 	.word	0x000062e0
        /*0ba4*/ 	.word	0x000000ff
        /*0ba8*/ 	.word	0x00000248
        /*0bac*/ 	.short	0x010a
        /*0bae*/ 	.byte	0x11
	.zero		1


	//   ....[172]....
        /*0bb0*/ 	.word	0x000064f0
        /*0bb4*/ 	.word	0x000000ff
        /*0bb8*/ 	.word	0x00000240
        /*0bbc*/ 	.short	0x010b
        /*0bbe*/ 	.byte	0x11
	.zero		1


	//   ....[173]....
        /*0bc0*/ 	.word	0x00006500
        /*0bc4*/ 	.word	0x000000ff
        /*0bc8*/ 	.word	0x00000000
        /*0bcc*/ 	.short	0x0101
        /*0bce*/ 	.byte	0x1b
	.zero		1


	//   ....[174]....
        /*0bd0*/ 	.word	0x00006540
        /*0bd4*/ 	.word	0x00000000
        /*0bd8*/ 	.word	0x00000248
        /*0bdc*/ 	.short	0x010a
        /*0bde*/ 	.byte	0xff
	.zero		1


	//   ....[175]....
        /*0be0*/ 	.word	0x000068b0
        /*0be4*/ 	.word	0x00000003
        /*0be8*/ 	.word	0x00000260
        /*0bec*/ 	.short	0x010a
        /*0bee*/ 	.byte	0xff
	.zero		1


	//   ....[176]....
        /*0bf0*/ 	.word	0x00006a30
        /*0bf4*/ 	.word	0x00000000
        /*0bf8*/ 	.word	0x00000000
        /*0bfc*/ 	.short	0x0101
        /*0bfe*/ 	.byte	0xff
	.zero		1


	//   ....[177]....
        /*0c00*/ 	.word	0x00007490
        /*0c04*/ 	.word	0x000000ff
        /*0c08*/ 	.word	0x00000240
        /*0c0c*/ 	.short	0x010a
        /*0c0e*/ 	.byte	0x2c
	.zero		1


	//   ....[178]....
        /*0c10*/ 	.word	0x000074a0
        /*0c14*/ 	.word	0x00000052
        /*0c18*/ 	.word	0x00000280
        /*0c1c*/ 	.short	0x010a
        /*0c1e*/ 	.byte	0xff
	.zero		1


	//   ....[179]....
        /*0c20*/ 	.word	0x000075f0
        /*0c24*/ 	.word	0x000000ff
        /*0c28*/ 	.word	0x00000240
        /*0c2c*/ 	.short	0x010a
        /*0c2e*/ 	.byte	0x2c
	.zero		1


	//   ....[180]....
        /*0c30*/ 	.word	0x000076e0
        /*0c34*/ 	.word	0x000000ff
        /*0c38*/ 	.word	0x00000000
        /*0c3c*/ 	.short	0x0101
        /*0c3e*/ 	.byte	0x04
	.zero		1


	//   ....[181]....
        /*0c40*/ 	.word	0x00007740
        /*0c44*/ 	.word	0x00000052
        /*0c48*/ 	.word	0x00000280
        /*0c4c*/ 	.short	0x010a
        /*0c4e*/ 	.byte	0xff
	.zero		1


	//   ....[182]....
        /*0c50*/ 	.word	0x00007b20
        /*0c54*/ 	.word	0x00000052
        /*0c58*/ 	.word	0x00000000
        /*0c5c*/ 	.short	0x0101
        /*0c5e*/ 	.byte	0xff
	.zero		1


	//   ....[183]....
        /*0c60*/ 	.word	0x00008370
        /*0c64*/ 	.word	0x00000000
        /*0c68*/ 	.word	0x000002d0
        /*0c6c*/ 	.short	0x010a
        /*0c6e*/ 	.byte	0xff
	.zero		1


	//   ....[184]....
        /*0c70*/ 	.word	0x000083d0
        /*0c74*/ 	.word	0x00000000
        /*0c78*/ 	.word	0x00000120
        /*0c7c*/ 	.short	0x010a
        /*0c7e*/ 	.byte	0xff
	.zero		1


	//   ....[185]....
        /*0c80*/ 	.word	0x00008430
        /*0c84*/ 	.word	0x00000000
        /*0c88*/ 	.word	0x00000120
        /*0c8c*/ 	.short	0x010a
        /*0c8e*/ 	.byte	0xff
	.zero		1


	//   ....[186]....
        /*0c90*/ 	.word	0x00008480
        /*0c94*/ 	.word	0x00000003
        /*0c98*/ 	.word	0x00000260
        /*0c9c*/ 	.short	0x010a
        /*0c9e*/ 	.byte	0xff
	.zero		1


	//   ....[187]....
        /*0ca0*/ 	.word	0x000084e0
        /*0ca4*/ 	.word	0x00000000
        /*0ca8*/ 	.word	0x00000000
        /*0cac*/ 	.short	0x010a
        /*0cae*/ 	.byte	0xff
	.zero		1


	//   ....[188]....
        /*0cb0*/ 	.word	0x00008540
        /*0cb4*/ 	.word	0x00000000
        /*0cb8*/ 	.word	0x00000000
        /*0cbc*/ 	.short	0x010a
        /*0cbe*/ 	.byte	0xff
	.zero		1


	//   ....[189]....
        /*0cc0*/ 	.word	0x000085a0
        /*0cc4*/ 	.word	0x00000000
        /*0cc8*/ 	.word	0x00000000
        /*0ccc*/ 	.short	0x010a
        /*0cce*/ 	.byte	0xff
	.zero		1


	//   ....[190]....
        /*0cd0*/ 	.word	0x00008600
        /*0cd4*/ 	.word	0x00000000
        /*0cd8*/ 	.word	0x00000000
        /*0cdc*/ 	.short	0x010a
        /*0cde*/ 	.byte	0xff
	.zero		1


	//   ....[191]....
        /*0ce0*/ 	.word	0x00008660
        /*0ce4*/ 	.word	0x00000000
        /*0ce8*/ 	.word	0x00000000
        /*0cec*/ 	.short	0x010a
        /*0cee*/ 	.byte	0xff
	.zero		1


	//   ....[192]....
        /*0cf0*/ 	.word	0x000086c0
        /*0cf4*/ 	.word	0x00000000
        /*0cf8*/ 	.word	0x00000000
        /*0cfc*/ 	.short	0x010a
        /*0cfe*/ 	.byte	0xff
	.zero		1


	//   ....[193]....
        /*0d00*/ 	.word	0x00008720
        /*0d04*/ 	.word	0x00000000
        /*0d08*/ 	.word	0x00000000
        /*0d0c*/ 	.short	0x010a
        /*0d0e*/ 	.byte	0xff
	.zero		1


	//   ....[194]....
        /*0d10*/ 	.word	0x00008780
        /*0d14*/ 	.word	0x00000000
        /*0d18*/ 	.word	0x00000000
        /*0d1c*/ 	.short	0x010a
        /*0d1e*/ 	.byte	0xff
	.zero		1


	//   ....[195]....
        /*0d20*/ 	.word	0x000087e0
        /*0d24*/ 	.word	0x00000000
        /*0d28*/ 	.word	0x00000000
        /*0d2c*/ 	.short	0x010a
        /*0d2e*/ 	.byte	0xff
	.zero		1


	//   ....[196]....
        /*0d30*/ 	.word	0x00008840
        /*0d34*/ 	.word	0x00000000
        /*0d38*/ 	.word	0x00000000
        /*0d3c*/ 	.short	0x010a
        /*0d3e*/ 	.byte	0xff
	.zero		1


	//   ....[197]....
        /*0d40*/ 	.word	0x000088a0
        /*0d44*/ 	.word	0x00000000
        /*0d48*/ 	.word	0x00000000
        /*0d4c*/ 	.short	0x010a
        /*0d4e*/ 	.byte	0xff
	.zero		1


	//   ....[198]....
        /*0d50*/ 	.word	0x00008900
        /*0d54*/ 	.word	0x00000000
        /*0d58*/ 	.word	0x00000000
        /*0d5c*/ 	.short	0x010a
        /*0d5e*/ 	.byte	0xff
	.zero		1


	//   ....[199]....
        /*0d60*/ 	.word	0x00008960
        /*0d64*/ 	.word	0x00000000
        /*0d68*/ 	.word	0x00000000
        /*0d6c*/ 	.short	0x010a
        /*0d6e*/ 	.byte	0xff
	.zero		1


	//   ....[200]....
        /*0d70*/ 	.word	0x000089c0
        /*0d74*/ 	.word	0x00000000
        /*0d78*/ 	.word	0x00000000
        /*0d7c*/ 	.short	0x010a
        /*0d7e*/ 	.byte	0xff
	.zero		1


	//   ....[201]....
        /*0d80*/ 	.word	0x00008a20
        /*0d84*/ 	.word	0x00000000
        /*0d88*/ 	.word	0x00000000
        /*0d8c*/ 	.short	0x010a
        /*0d8e*/ 	.byte	0xff
	.zero		1


	//   ....[202]....
        /*0d90*/ 	.word	0x00008a80
        /*0d94*/ 	.word	0x00000000
        /*0d98*/ 	.word	0x00000000
        /*0d9c*/ 	.short	0x010a
        /*0d9e*/ 	.byte	0xff
	.zero		1


	//   ....[203]....
        /*0da0*/ 	.word	0x00008ae0
        /*0da4*/ 	.word	0x00000000
        /*0da8*/ 	.word	0x00000000
        /*0dac*/ 	.short	0x010a
        /*0dae*/ 	.byte	0xff
	.zero		1


	//   ....[204]....
        /*0db0*/ 	.word	0x00008b40
        /*0db4*/ 	.word	0x00000000
        /*0db8*/ 	.word	0x00000000
        /*0dbc*/ 	.short	0x010a
        /*0dbe*/ 	.byte	0xff
	.zero		1


	//   ....[205]....
        /*0dc0*/ 	.word	0x00008ba0
        /*0dc4*/ 	.word	0x00000000
        /*0dc8*/ 	.word	0x00000000
        /*0dcc*/ 	.short	0x010a
        /*0dce*/ 	.byte	0xff
	.zero		1


	//   ....[206]....
        /*0dd0*/ 	.word	0x00008c00
        /*0dd4*/ 	.word	0x00000000
        /*0dd8*/ 	.word	0x00000000
        /*0ddc*/ 	.short	0x010a
        /*0dde*/ 	.byte	0xff
	.zero		1


	//   ....[207]....
        /*0de0*/ 	.word	0x00008c60
        /*0de4*/ 	.word	0x00000000
        /*0de8*/ 	.word	0x00000000
        /*0dec*/ 	.short	0x010a
        /*0dee*/ 	.byte	0xff
	.zero		1


	//   ....[208]....
        /*0df0*/ 	.word	0x00008cc0
        /*0df4*/ 	.word	0x00000000
        /*0df8*/ 	.word	0x00000000
        /*0dfc*/ 	.short	0x010a
        /*0dfe*/ 	.byte	0xff
	.zero		1


	//   ....[209]....
        /*0e00*/ 	.word	0x00008d20
        /*0e04*/ 	.word	0x00000000
        /*0e08*/ 	.word	0x00000000
        /*0e0c*/ 	.short	0x010a
        /*0e0e*/ 	.byte	0xff
	.zero		1


	//   ....[210]....
        /*0e10*/ 	.word	0x00008d80
        /*0e14*/ 	.word	0x00000000
        /*0e18*/ 	.word	0x00000000
        /*0e1c*/ 	.short	0x010a
        /*0e1e*/ 	.byte	0xff
	.zero		1


	//   ....[211]....
        /*0e20*/ 	.word	0x00008de0
        /*0e24*/ 	.word	0x00000000
        /*0e28*/ 	.word	0x00000000
        /*0e2c*/ 	.short	0x010a
        /*0e2e*/ 	.byte	0xff
	.zero		1


	//   ....[212]....
        /*0e30*/ 	.word	0x00008e40
        /*0e34*/ 	.word	0x00000000
        /*0e38*/ 	.word	0x00000000
        /*0e3c*/ 	.short	0x010a
        /*0e3e*/ 	.byte	0xff
	.zero		1


	//   ....[213]....
        /*0e40*/ 	.word	0x00008ea0
        /*0e44*/ 	.word	0x00000000
        /*0e48*/ 	.word	0x00000000
        /*0e4c*/ 	.short	0x010a
        /*0e4e*/ 	.byte	0xff
	.zero		1


	//   ....[214]....
        /*0e50*/ 	.word	0x00008f00
        /*0e54*/ 	.word	0x00000000
        /*0e58*/ 	.word	0x00000000
        /*0e5c*/ 	.short	0x010a
        /*0e5e*/ 	.byte	0xff
	.zero		1


	//   ....[215]....
        /*0e60*/ 	.word	0x00008f60
        /*0e64*/ 	.word	0x00000000
        /*0e68*/ 	.word	0x00000000
        /*0e6c*/ 	.short	0x010a
        /*0e6e*/ 	.byte	0xff
	.zero		1


	//   ....[216]....
        /*0e70*/ 	.word	0x00008fc0
        /*0e74*/ 	.word	0x00000000
        /*0e78*/ 	.word	0x00000000
        /*0e7c*/ 	.short	0x010a
        /*0e7e*/ 	.byte	0xff
	.zero		1


	//   ....[217]....
        /*0e80*/ 	.word	0x00009020
        /*0e84*/ 	.word	0x00000000
        /*0e88*/ 	.word	0x00000000
        /*0e8c*/ 	.short	0x010a
        /*0e8e*/ 	.byte	0xff
	.zero		1


	//   ....[218]....
        /*0e90*/ 	.word	0x00009080
        /*0e94*/ 	.word	0x00000000
        /*0e98*/ 	.word	0x00000000
        /*0e9c*/ 	.short	0x010a
        /*0e9e*/ 	.byte	0xff
	.zero		1


	//   ....[219]....
        /*0ea0*/ 	.word	0x000090e0
        /*0ea4*/ 	.word	0x00000000
        /*0ea8*/ 	.word	0x00000000
        /*0eac*/ 	.short	0x010a
        /*0eae*/ 	.byte	0xff
	.zero		1


	//   ....[220]....
        /*0eb0*/ 	.word	0x00009140
        /*0eb4*/ 	.word	0x00000000
        /*0eb8*/ 	.word	0x00000000
        /*0ebc*/ 	.short	0x010a
        /*0ebe*/ 	.byte	0xff
	.zero		1


	//   ....[221]....
        /*0ec0*/ 	.word	0x000091a0
        /*0ec4*/ 	.word	0x00000000
        /*0ec8*/ 	.word	0x00000000
        /*0ecc*/ 	.short	0x010a
        /*0ece*/ 	.byte	0xff
	.zero		1


	//   ....[222]....
        /*0ed0*/ 	.word	0x000091f0
        /*0ed4*/ 	.word	0x00000002
        /*0ed8*/ 	.word	0x000002c0
        /*0edc*/ 	.short	0x010a
        /*0ede*/ 	.byte	0xff
	.zero		1


	//   ....[223]....
        /*0ee0*/ 	.word	0x00009250
        /*0ee4*/ 	.word	0x00000002
        /*0ee8*/ 	.word	0x00000270
        /*0eec*/ 	.short	0x010a
        /*0eee*/ 	.byte	0xff
	.zero		1


	//   ....[224]....
        /*0ef0*/ 	.word	0x000092a0
        /*0ef4*/ 	.word	0x00000002
        /*0ef8*/ 	.word	0x00000260
        /*0efc*/ 	.short	0x010a
        /*0efe*/ 	.byte	0xff
	.zero		1


	//   ....[225]....
        /*0f00*/ 	.word	0x00009300
        /*0f04*/ 	.word	0x00000000
        /*0f08*/ 	.word	0x00000270
        /*0f0c*/ 	.short	0x010a
        /*0f0e*/ 	.byte	0xff
	.zero		1


	//   ....[226]....
        /*0f10*/ 	.word	0x00009360
        /*0f14*/ 	.word	0x00000005
        /*0f18*/ 	.word	0x00000008
        /*0f1c*/ 	.short	0x010a
        /*0f1e*/ 	.byte	0xff
	.zero		1


	//   ....[227]....
        /*0f20*/ 	.word	0x00009450
        /*0f24*/ 	.word	0x00000000
        /*0f28*/ 	.word	0x00000008
        /*0f2c*/ 	.short	0x010a
        /*0f2e*/ 	.byte	0xff
	.zero		1


	//   ....[228]....
        /*0f30*/ 	.word	0x000094a0
        /*0f34*/ 	.word	0x00000000
        /*0f38*/ 	.word	0x00000260
        /*0f3c*/ 	.short	0x010a
        /*0f3e*/ 	.byte	0xff
	.zero		1


	//   ....[229]....
        /*0f40*/ 	.word	0x00009500
        /*0f44*/ 	.word	0x00000000
        /*0f48*/ 	.word	0x000002a0
        /*0f4c*/ 	.short	0x010a
        /*0f4e*/ 	.byte	0xff
	.zero		1


	//   ....[230]....
        /*0f50*/ 	.word	0x00009560
        /*0f54*/ 	.word	0x00000000
        /*0f58*/ 	.word	0x00000000
        /*0f5c*/ 	.short	0x010a
        /*0f5e*/ 	.byte	0xff
	.zero		1


	//   ....[231]....
        /*0f60*/ 	.word	0x000095c0
        /*0f64*/ 	.word	0x00000000
        /*0f68*/ 	.word	0x00000000
        /*0f6c*/ 	.short	0x010a
        /*0f6e*/ 	.byte	0xff
	.zero		1


	//   ....[232]....
        /*0f70*/ 	.word	0x00009620
        /*0f74*/ 	.word	0x00000000
        /*0f78*/ 	.word	0x00000000
        /*0f7c*/ 	.short	0x010a
        /*0f7e*/ 	.byte	0xff
	.zero		1


	//   ....[233]....
        /*0f80*/ 	.word	0x00009680
        /*0f84*/ 	.word	0x00000000
        /*0f88*/ 	.word	0x00000000
        /*0f8c*/ 	.short	0x010a
        /*0f8e*/ 	.byte	0xff
	.zero		1


	//   ....[234]....
        /*0f90*/ 	.word	0x000096e0
        /*0f94*/ 	.word	0x00000000
        /*0f98*/ 	.word	0x000002e0
        /*0f9c*/ 	.short	0x010a
        /*0f9e*/ 	.byte	0xff
	.zero		1


	//   ....[235]....
        /*0fa0*/ 	.word	0x00009730
        /*0fa4*/ 	.word	0x00000007
        /*0fa8*/ 	.word	0x00000260
        /*0fac*/ 	.short	0x010a
        /*0fae*/ 	.byte	0xff
	.zero		1


	//   ....[236]....
        /*0fb0*/ 	.word	0x00009790
        /*0fb4*/ 	.word	0x00000000
        /*0fb8*/ 	.word	0x00000258
        /*0fbc*/ 	.short	0x010a
        /*0fbe*/ 	.byte	0xff
	.zero		1


	//   ....[237]....
        /*0fc0*/ 	.word	0x000097f0
        /*0fc4*/ 	.word	0x00000000
        /*0fc8*/ 	.word	0x00000248
        /*0fcc*/ 	.short	0x010a
        /*0fce*/ 	.byte	0xff
	.zero		1


	//   ....[238]....
        /*0fd0*/ 	.word	0x00009840
        /*0fd4*/ 	.word	0x00000003
        /*0fd8*/ 	.word	0x00000260
        /*0fdc*/ 	.short	0x010a
        /*0fde*/ 	.byte	0xff
	.zero		1


	//   ....[239]....
        /*0fe0*/ 	.word	0x000098a0
        /*0fe4*/ 	.word	0x00000000
        /*0fe8*/ 	.word	0x00000240
        /*0fec*/ 	.short	0x010a
        /*0fee*/ 	.byte	0xff
	.zero		1


	//   ....[240]....
        /*0ff0*/ 	.word	0x000098f0
        /*0ff4*/ 	.word	0x00000052
        /*0ff8*/ 	.word	0x00000280
        /*0ffc*/ 	.short	0x010a
        /*0ffe*/ 	.byte	0xff
	.zero		1


	//----- nvinfo : EIATTR_NUM_MBARRIERS
	.align		4
.L_47:
        /*1000*/ 	.byte	0x03, 0x38
        /*1002*/ 	.short	0x005d


	//----- nvinfo : EIATTR_EXIT_INSTR_OFFSETS
	.align		4
        /*1004*/ 	.byte	0x04, 0x1c
        /*1006*/ 	.short	(.L_49 - .L_48)


	//   ....[0]....
.L_48:
        /*1008*/ 	.word	0x00004110


	//   ....[1]....
        /*100c*/ 	.word	0x00004620


	//   ....[2]....
        /*1010*/ 	.word	0x00004680


	//   ....[3]....
        /*1014*/ 	.word	0x00005930


	//   ....[4]....
        /*1018*/ 	.word	0x00006570


	//   ....[5]....
        /*101c*/ 	.word	0x000065b0


	//   ....[6]....
        /*1020*/ 	.word	0x00008360


	//----- nvinfo : EIATTR_MAX_THREADS
	.align		4
.L_49:
        /*1024*/ 	.byte	0x04, 0x05
        /*1026*/ 	.short	(.L_51 - .L_50)
.L_50:
        /*1028*/ 	.word	0x00000100
        /*102c*/ 	.word	0x00000001
        /*1030*/ 	.word	0x00000001


	//----- nvinfo : EIATTR_CRS_STACK_SIZE
	.align		4
.L_51:
        /*1034*/ 	.byte	0x04, 0x1e
        /*1036*/ 	.short	(.L_53 - .L_52)
.L_52:
        /*1038*/ 	.word	0x00000000


	//----- nvinfo : EIATTR_CBANK_PARAM_SIZE
	.align		4
.L_53:
        /*103c*/ 	.byte	0x03, 0x19
        /*103e*/ 	.short	0x0800


	//----- nvinfo : EIATTR_PARAM_CBANK
	.align		4
        /*1040*/ 	.byte	0x04, 0x0a
        /*1042*/ 	.short	(.L_55 - .L_54)
	.align		4
.L_54:
        /*1044*/ 	.word	index@(.nv.constant0._ZN7cutlass13device_kernelINS_4gemm6kernel13GemmUniversalIN4cute5tupleIJiiiiEEENS1_10collective13CollectiveMmaINS1_35MainloopSm100TmaUmmaWarpSpecializedILi36ELi2ELi4ENS5_IJNS4_1CILi2EEESB_NSA_ILi1EEEEEEEENS5_IJNSA_ILi128EEENSA_ILi64EEESG_EEENS_12float_e4m3_tENS5_IJlSC_lEEESI_SJ_NS4_8TiledMMAINS4_8MMA_AtomIJNS4_10MMA_TraitsINS4_25SM100_MMA_F8F6F4_2x1SM_SSEJSI_SI_fSF_SG_NS4_17integral_constantINS4_4UMMA5MajorELSQ_0EEESR_NSO_INSP_7ScaleInELSS_0EEEST_EEEEEENS4_6LayoutINS5_IJSC_SC_SC_EEENS5_IJNSA_ILi0EEESY_SY_EEEEENS5_IJNS4_10UnderscoreES11_S11_EEEEENS4_28SM100_TMA_2SM_LOAD_MULTICASTENS4_14ComposedLayoutINS4_7SwizzleILi2ELi4ELi3EEENS4_18smem_ptr_flag_bitsILi8EEENSW_INS5_IJNSA_ILi8EEESG_EEENS5_IJSG_SC_EEEEEEEvNS4_8identityENS4_18SM100_TMA_2SM_LOADES1E_vS1F_EENS_8epilogue10collective18CollectiveEpilogueINS1I_23Sm100TmaWarpSpecializedILi1ELi1ELi32ELb0ELb0EEEJNS5_IJSG_SG_SG_EEENS5_IJNSW_ISG_SC_EES1O_EEESI_SJ_SI_SJ_NS1I_6fusion15FusionCallbacksIS1M_NS1Q_17LinearCombinationISI_fSI_fLNS_15FloatRoundStyleE2EEES1N_S1P_JEEENS4_5SM1004TMEM4LOAD26SM100_TMEM_LOAD_32dp32b32xENS4_13SM90_TMA_LOADES1E_NS4_39AutoVectorizingCopyWithAssumedAlignmentILi128EEENS4_14SM90_TMA_STOREES1E_S22_S22_EEEvvEEEEvNT_6ParamsE)
        /*1048*/ 	.short	0x0380
        /*104a*/ 	.short	0x0800


	//----- nvinfo : EIATTR_SW_WAR
	.align		4
.L_55:
        /*104c*/ 	.byte	0x04, 0x36
        /*104e*/ 	.short	(.L_57 - .L_56)
.L_56:
        /*1050*/ 	.word	0x00000008
.L_57:


//--------------------- .nv.callgraph             --------------------------
	.section	.nv.callgraph,"",@"SHT_CUDA_CALLGRAPH"
	.align	4
	.sectionentsize	8
	.align		4
        /*0000*/ 	.word	0x00000000
	.align		4
        /*0004*/ 	.word	0xffffffff
	.align		4
        /*0008*/ 	.word	index@(_ZN7cutlass13device_kernelINS_4gemm6kernel13GemmUniversalIN4cute5tupleIJiiiiEEENS1_10collective13CollectiveMmaINS1_35MainloopSm100TmaUmmaWarpSpecializedILi36ELi2ELi4ENS5_IJNS4_1CILi2EEESB_NSA_ILi1EEEEEEEENS5_IJNSA_ILi128EEENSA_ILi64EEESG_EEENS_12float_e4m3_tENS5_IJlSC_lEEESI_SJ_NS4_8TiledMMAINS4_8MMA_AtomIJNS4_10MMA_TraitsINS4_25SM100_MMA_F8F6F4_2x1SM_SSEJSI_SI_fSF_SG_NS4_17integral_constantINS4_4UMMA5MajorELSQ_0EEESR_NSO_INSP_7ScaleInELSS_0EEEST_EEEEEENS4_6LayoutINS5_IJSC_SC_SC_EEENS5_IJNSA_ILi0EEESY_SY_EEEEENS5_IJNS4_10UnderscoreES11_S11_EEEEENS4_28SM100_TMA_2SM_LOAD_MULTICASTENS4_14ComposedLayoutINS4_7SwizzleILi2ELi4ELi3EEENS4_18smem_ptr_flag_bitsILi8EEENSW_INS5_IJNSA_ILi8EEESG_EEENS5_IJSG_SC_EEEEEEEvNS4_8identityENS4_18SM100_TMA_2SM_LOADES1E_vS1F_EENS_8epilogue10collective18CollectiveEpilogueINS1I_23Sm100TmaWarpSpecializedILi1ELi1ELi32ELb0ELb0EEEJNS5_IJSG_SG_SG_EEENS5_IJNSW_ISG_SC_EES1O_EEESI_SJ_SI_SJ_NS1I_6fusion15FusionCallbacksIS1M_NS1Q_17LinearCombinationISI_fSI_fLNS_15FloatRoundStyleE2EEES1N_S1P_JEEENS4_5SM1004TMEM4LOAD26SM100_TMEM_LOAD_32dp32b32xENS4_13SM90_TMA_LOADES1E_NS4_39AutoVectorizingCopyWithAssumedAlignmentILi128EEENS4_14SM90_TMA_STOREES1E_S22_S22_EEEvvEEEEvNT_6ParamsE)
	.align		4
        /*000c*/ 	.word	index@(__assertfail)
	.align		4
        /*0010*/ 	.word	0x00000000
	.align		4
        /*0014*/ 	.word	0xfffffffe
	.align		4
        /*0018*/ 	.word	0x00000000
	.align		4
        /*001c*/ 	.word	0xfffffffd
	.align		4
        /*0020*/ 	.word	0x00000000
	.align		4
        /*0024*/ 	.word	0xfffffffc


//--------------------- .nv.constant4             --------------------------
	.section	.nv.constant4,"a",@progbits
	.align	8
	.align		8
.nv.constant4:
        /*0000*/ 	.dword	__assertfail
	.align		8
        /*0008*/ 	.dword	__unnamed_1
	.align		8
        /*0010*/ 	.dword	__unnamed_2
	.align		8
        /*0018*/ 	.dword	_ZN39_INTERNAL_23577309_4_k_cu_288d38f0_79134cuda3std3__45__cpo5beginE
	.align		8
        /*0020*/ 	.dword	_ZN39_INTERNAL_23577309_4_k_cu_288d38f0_79134cuda3std3__45__cpo3endE
	.align		8
        /*0028*/ 	.dword	_ZN39_INTERNAL_23577309_4_k_cu_288d38f0_79134cuda3std3__45__cpo6cbeginE
	.align		8
        /*0030*/ 	.dword	_ZN39_INTERNAL_23577309_4_k_cu_288d38f0_79134cuda3std3__45__cpo4cendE
	.align		8
        /*0038*/ 	.dword	_ZN39_INTERNAL_23577309_4_k_cu_288d38f0_79134cuda3std3__441_GLOBAL__N__23577309_4_k_cu_288d38f0_79136ignoreE
	.align		8
        /*0040*/ 	.dword	_ZN39_INTERNAL_23577309_4_k_cu_288d38f0_79134cuda3std3__419piecewise_constructE
	.align		8
        /*0048*/ 	.dword	_ZN39_INTERNAL_23577309_4_k_cu_288d38f0_79134cuda3std3__48in_placeE
	.align		8
        /*0050*/ 	.dword	_ZN39_INTERNAL_23577309_4_k_cu_288d38f0_79134cuda3std6ranges3__45__cpo4swapE
	.align		8
        /*0058*/ 	.dword	_ZN39_INTERNAL_23577309_4_k_cu_288d38f0_79134cuda3std6ranges3__45__cpo9iter_moveE
	.align		8
        /*0060*/ 	.dword	_ZN39_INTERNAL_23577309_4_k_cu_288d38f0_79134cute7productE
	.align		8
        /*0068*/ 	.dword	_ZN39_INTERNAL_23577309_4_k_cu_288d38f0_79134cute1_E
	.align		8
        /*0070*/ 	.dword	$str$25
	.align		8
        /*0078*/ 	.dword	$str$26
	.align		8
        /*0080*/ 	.dword	$str$27
	.align		8
        /*0088*/ 	.dword	$str$28


//--------------------- .text._ZN7cutlass13device_kernelINS_4gemm6kernel13GemmUniversalIN4cute5tupleIJiiiiEEENS1_10collective13CollectiveMmaINS1_35MainloopSm100TmaUmmaWarpSpecializedILi36ELi2ELi4ENS5_IJNS4_1CILi2EEESB_NSA_ILi1EEEEEEEENS5_IJNSA_ILi128EEENSA_ILi64EEESG_EEENS_12float_e4m3_tENS5_IJlSC_lEEESI_SJ_NS4_8TiledMMAINS4_8MMA_AtomIJNS4_10MMA_TraitsINS4_25SM100_MMA_F8F6F4_2x1SM_SSEJSI_SI_fSF_SG_NS4_17integral_constantINS4_4UMMA5MajorELSQ_0EEESR_NSO_INSP_7ScaleInELSS_0EEEST_EEEEEENS4_6LayoutINS5_IJSC_SC_SC_EEENS5_IJNSA_ILi0EEESY_SY_EEEEENS5_IJNS4_10UnderscoreES11_S11_EEEEENS4_28SM100_TMA_2SM_LOAD_MULTICASTENS4_14ComposedLayoutINS4_7SwizzleILi2ELi4ELi3EEENS4_18smem_ptr_flag_bitsILi8EEENSW_INS5_IJNSA_ILi8EEESG_EEENS5_IJSG_SC_EEEEEEEvNS4_8identityENS4_18SM100_TMA_2SM_LOADES1E_vS1F_EENS_8epilogue10collective18CollectiveEpilogueINS1I_23Sm100TmaWarpSpecializedILi1ELi1ELi32ELb0ELb0EEEJNS5_IJSG_SG_SG_EEENS5_IJNSW_ISG_SC_EES1O_EEESI_SJ_SI_SJ_NS1I_6fusion15FusionCallbacksIS1M_NS1Q_17LinearCombinationISI_fSI_fLNS_15FloatRoundStyleE2EEES1N_S1P_JEEENS4_5SM1004TMEM4LOAD26SM100_TMEM_LOAD_32dp32b32xENS4_13SM90_TMA_LOADES1E_NS4_39AutoVectorizingCopyWithAssumedAlignmentILi128EEENS4_14SM90_TMA_STOREES1E_S22_S22_EEEvvEEEEvNT_6ParamsE --------------------------
	.section	.text._ZN7cutlass13device_kernelINS_4gemm6kernel13GemmUniversalIN4cute5tupleIJiiiiEEENS1_10collective13CollectiveMmaINS1_35MainloopSm100TmaUmmaWarpSpecializedILi36ELi2ELi4ENS5_IJNS4_1CILi2EEESB_NSA_ILi1EEEEEEEENS5_IJNSA_ILi128EEENSA_ILi64EEESG_EEENS_12float_e4m3_tENS5_IJlSC_lEEESI_SJ_NS4_8TiledMMAINS4_8MMA_AtomIJNS4_10MMA_TraitsINS4_25SM100_MMA_F8F6F4_2x1SM_SSEJSI_SI_fSF_SG_NS4_17integral_constantINS4_4UMMA5MajorELSQ_0EEESR_NSO_INSP_7ScaleInELSS_0EEEST_EEEEEENS4_6LayoutINS5_IJSC_SC_SC_EEENS5_IJNSA_ILi0EEESY_SY_EEEEENS5_IJNS4_10UnderscoreES11_S11_EEEEENS4_28SM100_TMA_2SM_LOAD_MULTICASTENS4_14ComposedLayoutINS4_7SwizzleILi2ELi4ELi3EEENS4_18smem_ptr_flag_bitsILi8EEENSW_INS5_IJNSA_ILi8EEESG_EEENS5_IJSG_SC_EEEEEEEvNS4_8identityENS4_18SM100_TMA_2SM_LOADES1E_vS1F_EENS_8epilogue10collective18CollectiveEpilogueINS1I_23Sm100TmaWarpSpecializedILi1ELi1ELi32ELb0ELb0EEEJNS5_IJSG_SG_SG_EEENS5_IJNSW_ISG_SC_EES1O_EEESI_SJ_SI_SJ_NS1I_6fusion15FusionCallbacksIS1M_NS1Q_17LinearCombinationISI_fSI_fLNS_15FloatRoundStyleE2EEES1N_S1P_JEEENS4_5SM1004TMEM4LOAD26SM100_TMEM_LOAD_32dp32b32xENS4_13SM90_TMA_LOADES1E_NS4_39AutoVectorizingCopyWithAssumedAlignmentILi128EEENS4_14SM90_TMA_STOREES1E_S22_S22_EEEvvEEEEvNT_6ParamsE,"ax",@progbits
	.align	128
.text._ZN7cutlass13device_kernelINS_4gemm6kernel13GemmUniversalIN4cute5tupleIJiiiiEEENS1_10collective13CollectiveMmaINS1_35MainloopSm100TmaUmmaWarpSpecializedILi36ELi2ELi4ENS5_IJNS4_1CILi2EEESB_NSA_ILi1EEEEEEEENS5_IJNSA_ILi128EEENSA_ILi64EEESG_EEENS_12float_e4m3_tENS5_IJlSC_lEEESI_SJ_NS4_8TiledMMAINS4_8MMA_AtomIJNS4_10MMA_TraitsINS4_25SM100_MMA_F8F6F4_2x1SM_SSEJSI_SI_fSF_SG_NS4_17integral_constantINS4_4UMMA5MajorELSQ_0EEESR_NSO_INSP_7ScaleInELSS_0EEEST_EEEEEENS4_6LayoutINS5_IJSC_SC_SC_EEENS5_IJNSA_ILi0EEESY_SY_EEEEENS5_IJNS4_10UnderscoreES11_S11_EEEEENS4_28SM100_TMA_2SM_LOAD_MULTICASTENS4_14ComposedLayoutINS4_7SwizzleILi2ELi4ELi3EEENS4_18smem_ptr_flag_bitsILi8EEENSW_INS5_IJNSA_ILi8EEESG_EEENS5_IJSG_SC_EEEEEEEvNS4_8identityENS4_18SM100_TMA_2SM_LOADES1E_vS1F_EENS_8epilogue10collective18CollectiveEpilogueINS1I_23Sm100TmaWarpSpecializedILi1ELi1ELi32ELb0ELb0EEEJNS5_IJSG_SG_SG_EEENS5_IJNSW_ISG_SC_EES1O_EEESI_SJ_SI_SJ_NS1I_6fusion15FusionCallbacksIS1M_NS1Q_17LinearCombinationISI_fSI_fLNS_15FloatRoundStyleE2EEES1N_S1P_JEEENS4_5SM1004TMEM4LOAD26SM100_TMEM_LOAD_32dp32b32xENS4_13SM90_TMA_LOADES1E_NS4_39AutoVectorizingCopyWithAssumedAlignmentILi128EEENS4_14SM90_TMA_STOREES1E_S22_S22_EEEvvEEEEvNT_6ParamsE:
        .type           _ZN7cutlass13device_kernelINS_4gemm6kernel13GemmUniversalIN4cute5tupleIJiiiiEEENS1_10collective13CollectiveMmaINS1_35MainloopSm100TmaUmmaWarpSpecializedILi36ELi2ELi4ENS5_IJNS4_1CILi2EEESB_NSA_ILi1EEEEEEEENS5_IJNSA_ILi128EEENSA_ILi64EEESG_EEENS_12float_e4m3_tENS5_IJlSC_lEEESI_SJ_NS4_8TiledMMAINS4_8MMA_AtomIJNS4_10MMA_TraitsINS4_25SM100_MMA_F8F6F4_2x1SM_SSEJSI_SI_fSF_SG_NS4_17integral_constantINS4_4UMMA5MajorELSQ_0EEESR_NSO_INSP_7ScaleInELSS_0EEEST_EEEEEENS4_6LayoutINS5_IJSC_SC_SC_EEENS5_IJNSA_ILi0EEESY_SY_EEEEENS5_IJNS4_10UnderscoreES11_S11_EEEEENS4_28SM100_TMA_2SM_LOAD_MULTICASTENS4_14ComposedLayoutINS4_7SwizzleILi2ELi4ELi3EEENS4_18smem_ptr_flag_bitsILi8EEENSW_INS5_IJNSA_ILi8EEESG_EEENS5_IJSG_SC_EEEEEEEvNS4_8identityENS4_18SM100_TMA_2SM_LOADES1E_vS1F_EENS_8epilogue10collective18CollectiveEpilogueINS1I_23Sm100TmaWarpSpecializedILi1ELi1ELi32ELb0ELb0EEEJNS5_IJSG_SG_SG_EEENS5_IJNSW_ISG_SC_EES1O_EEESI_SJ_SI_SJ_NS1I_6fusion15FusionCallbacksIS1M_NS1Q_17LinearCombinationISI_fSI_fLNS_15FloatRoundStyleE2EEES1N_S1P_JEEENS4_5SM1004TMEM4LOAD26SM100_TMEM_LOAD_32dp32b32xENS4_13SM90_TMA_LOADES1E_NS4_39AutoVectorizingCopyWithAssumedAlignmentILi128EEENS4_14SM90_TMA_STOREES1E_S22_S22_EEEvvEEEEvNT_6ParamsE,@function
        .size           _ZN7cutlass13device_kernelINS_4gemm6kernel13GemmUniversalIN4cute5tupleIJiiiiEEENS1_10collective13CollectiveMmaINS1_35MainloopSm100TmaUmmaWarpSpecializedILi36ELi2ELi4ENS5_IJNS4_1CILi2EEESB_NSA_ILi1EEEEEEEENS5_IJNSA_ILi128EEENSA_ILi64EEESG_EEENS_12float_e4m3_tENS5_IJlSC_lEEESI_SJ_NS4_8TiledMMAINS4_8MMA_AtomIJNS4_10MMA_TraitsINS4_25SM100_MMA_F8F6F4_2x1SM_SSEJSI_SI_fSF_SG_NS4_17integral_constantINS4_4UMMA5MajorELSQ_0EEESR_NSO_INSP_7ScaleInELSS_0EEEST_EEEEEENS4_6LayoutINS5_IJSC_SC_SC_EEENS5_IJNSA_ILi0EEESY_SY_EEEEENS5_IJNS4_10UnderscoreES11_S11_EEEEENS4_28SM100_TMA_2SM_LOAD_MULTICASTENS4_14ComposedLayoutINS4_7SwizzleILi2ELi4ELi3EEENS4_18smem_ptr_flag_bitsILi8EEENSW_INS5_IJNSA_ILi8EEESG_EEENS5_IJSG_SC_EEEEEEEvNS4_8identityENS4_18SM100_TMA_2SM_LOADES1E_vS1F_EENS_8epilogue10collective18CollectiveEpilogueINS1I_23Sm100TmaWarpSpecializedILi1ELi1ELi32ELb0ELb0EEEJNS5_IJSG_SG_SG_EEENS5_IJNSW_ISG_SC_EES1O_EEESI_SJ_SI_SJ_NS1I_6fusion15FusionCallbacksIS1M_NS1Q_17LinearCombinationISI_fSI_fLNS_15FloatRoundStyleE2EEES1N_S1P_JEEENS4_5SM1004TMEM4LOAD26SM100_TMEM_LOAD_32dp32b32xENS4_13SM90_TMA_LOADES1E_NS4_39AutoVectorizingCopyWithAssumedAlignmentILi128EEENS4_14SM90_TMA_STOREES1E_S22_S22_EEEvvEEEEvNT_6ParamsE,(.L_x_246 - _ZN7cutlass13device_kernelINS_4gemm6kernel13GemmUniversalIN4cute5tupleIJiiiiEEENS1_10collective13CollectiveMmaINS1_35MainloopSm100TmaUmmaWarpSpecializedILi36ELi2ELi4ENS5_IJNS4_1CILi2EEESB_NSA_ILi1EEEEEEEENS5_IJNSA_ILi128EEENSA_ILi64EEESG_EEENS_12float_e4m3_tENS5_IJlSC_lEEESI_SJ_NS4_8TiledMMAINS4_8MMA_AtomIJNS4_10MMA_TraitsINS4_25SM100_MMA_F8F6F4_2x1SM_SSEJSI_SI_fSF_SG_NS4_17integral_constantINS4_4UMMA5MajorELSQ_0EEESR_NSO_INSP_7ScaleInELSS_0EEEST_EEEEEENS4_6LayoutINS5_IJSC_SC_SC_EEENS5_IJNSA_ILi0EEESY_SY_EEEEENS5_IJNS4_10UnderscoreES11_S11_EEEEENS4_28SM100_TMA_2SM_LOAD_MULTICASTENS4_14ComposedLayoutINS4_7SwizzleILi2ELi4ELi3EEENS4_18smem_ptr_flag_bitsILi8EEENSW_INS5_IJNSA_ILi8EEESG_EEENS5_IJSG_SC_EEEEEEEvNS4_8identityENS4_18SM100_TMA_2SM_LOADES1E_vS1F_EENS_8epilogue10collective18CollectiveEpilogueINS1I_23Sm100TmaWarpSpecializedILi1ELi1ELi32ELb0ELb0EEEJNS5_IJSG_SG_SG_EEENS5_IJNSW_ISG_SC_EES1O_EEESI_SJ_SI_SJ_NS1I_6fusion15FusionCallbacksIS1M_NS1Q_17LinearCombinationISI_fSI_fLNS_15FloatRoundStyleE2EEES1N_S1P_JEEENS4_5SM1004TMEM4LOAD26SM100_TMEM_LOAD_32dp32b32xENS4_13SM90_TMA_LOADES1E_NS4_39AutoVectorizingCopyWithAssumedAlignmentILi128EEENS4_14SM90_TMA_STOREES1E_S22_S22_EEEvvEEEEvNT_6ParamsE)
        .other          _ZN7cutlass13device_kernelINS_4gemm6kernel13GemmUniversalIN4cute5tupleIJiiiiEEENS1_10collective13CollectiveMmaINS1_35MainloopSm100TmaUmmaWarpSpecializedILi36ELi2ELi4ENS5_IJNS4_1CILi2EEESB_NSA_ILi1EEEEEEEENS5_IJNSA_ILi128EEENSA_ILi64EEESG_EEENS_12float_e4m3_tENS5_IJlSC_lEEESI_SJ_NS4_8TiledMMAINS4_8MMA_AtomIJNS4_10MMA_TraitsINS4_25SM100_MMA_F8F6F4_2x1SM_SSEJSI_SI_fSF_SG_NS4_17integral_constantINS4_4UMMA5MajorELSQ_0EEESR_NSO_INSP_7ScaleInELSS_0EEEST_EEEEEENS4_6LayoutINS5_IJSC_SC_SC_EEENS5_IJNSA_ILi0EEESY_SY_EEEEENS5_IJNS4_10UnderscoreES11_S11_EEEEENS4_28SM100_TMA_2SM_LOAD_MULTICASTENS4_14ComposedLayoutINS4_7SwizzleILi2ELi4ELi3EEENS4_18smem_ptr_flag_bitsILi8EEENSW_INS5_IJNSA_ILi8EEESG_EEENS5_IJSG_SC_EEEEEEEvNS4_8identityENS4_18SM100_TMA_2SM_LOADES1E_vS1F_EENS_8epilogue10collective18CollectiveEpilogueINS1I_23Sm100TmaWarpSpecializedILi1ELi1ELi32ELb0ELb0EEEJNS5_IJSG_SG_SG_EEENS5_IJNSW_ISG_SC_EES1O_EEESI_SJ_SI_SJ_NS1I_6fusion15FusionCallbacksIS1M_NS1Q_17LinearCombinationISI_fSI_fLNS_15FloatRoundStyleE2EEES1N_S1P_JEEENS4_5SM1004TMEM4LOAD26SM100_TMEM_LOAD_32dp32b32xENS4_13SM90_TMA_LOADES1E_NS4_39AutoVectorizingCopyWithAssumedAlignmentILi128EEENS4_14SM90_TMA_STOREES1E_S22_S22_EEEvvEEEEvNT_6ParamsE,@"STO_CUDA_ENTRY STV_DEFAULT"
_ZN7cutlass13device_kernelINS_4gemm6kernel13GemmUniversalIN4cute5tupleIJiiiiEEENS1_10collective13CollectiveMmaINS1_35MainloopSm100TmaUmmaWarpSpecializedILi36ELi2ELi4ENS5_IJNS4_1CILi2EEESB_NSA_ILi1EEEEEEEENS5_IJNSA_ILi128EEENSA_ILi64EEESG_EEENS_12float_e4m3_tENS5_IJlSC_lEEESI_SJ_NS4_8TiledMMAINS4_8MMA_AtomIJNS4_10MMA_TraitsINS4_25SM100_MMA_F8F6F4_2x1SM_SSEJSI_SI_fSF_SG_NS4_17integral_constantINS4_4UMMA5MajorELSQ_0EEESR_NSO_INSP_7ScaleInELSS_0EEEST_EEEEEENS4_6LayoutINS5_IJSC_SC_SC_EEENS5_IJNSA_ILi0EEESY_SY_EEEEENS5_IJNS4_10UnderscoreES11_S11_EEEEENS4_28SM100_TMA_2SM_LOAD_MULTICASTENS4_14ComposedLayoutINS4_7SwizzleILi2ELi4ELi3EEENS4_18smem_ptr_flag_bitsILi8EEENSW_INS5_IJNSA_ILi8EEESG_EEENS5_IJSG_SC_EEEEEEEvNS4_8identityENS4_18SM100_TMA_2SM_LOADES1E_vS1F_EENS_8epilogue10collective18CollectiveEpilogueINS1I_23Sm100TmaWarpSpecializedILi1ELi1ELi32ELb0ELb0EEEJNS5_IJSG_SG_SG_EEENS5_IJNSW_ISG_SC_EES1O_EEESI_SJ_SI_SJ_NS1I_6fusion15FusionCallbacksIS1M_NS1Q_17LinearCombinationISI_fSI_fLNS_15FloatRoundStyleE2EEES1N_S1P_JEEENS4_5SM1004TMEM4LOAD26SM100_TMEM_LOAD_32dp32b32xENS4_13SM90_TMA_LOADES1E_NS4_39AutoVectorizingCopyWithAssumedAlignmentILi128EEENS4_14SM90_TMA_STOREES1E_S22_S22_EEEvvEEEEvNT_6ParamsE:
[----:B------:R-:W1:Y:S01]  /*0000*/  LDC R1, c[0x0][0x37c] ;  /* 0x0000df00ff017b82 */ /* 0x000e620000000800 */
[----:B------:R-:W2:Y:S01]  /*0010*/  S2R R69, SR_TID.X ;  /* 0x0000000000457919 */ /* 0x000ea20000002100 */
[----:B------:R-:W3:Y:S06]  /*0020*/  LDCU.64 UR8, c[0x0][0x890] ;  /* 0x00011200ff0877ac */ /* 0x000eec0008000a00 */
[----:B------:R-:W4:Y:S01]  /*0030*/  S2UR UR4, SR_CgaCtaId ;  /* 0x00000000000479c3 */ /* 0x000f220000008800 */
[----:B------:R-:W-:Y:S02]  /*0040*/  PRMT R80, RZ, 0x7610, R80 ;  /* 0x00007610ff507816 */ /* 0x000fe40000000050 */
[----:B------:R-:W-:Y:S01]  /*0050*/  ELECT P1, URZ, PT ;  /* 0x0000000000ff782f */ /* 0x000fe20003820000 */
[----:B---3--:R-:W-:-:S04]  /*0060*/  UISETP.NE.U32.AND UP0, UPT, UR8, URZ, UPT ;  /* 0x000000ff0800728c */ /* 0x008fc8000bf05070 */
[----:B------:R-:W-:Y:S02]  /*0070*/  UISETP.NE.AND.EX UP0, UPT, UR9, URZ, UPT, UP0 ;  /* 0x000000ff0900728c */ /* 0x000fe4000bf05300 */
[----:B----4-:R-:W-:Y:S02]  /*0080*/  ULOP3.LUT UR33, UR4, 0x1, URZ, 0xc0, !UPT ;  /* 0x0000000104217892 */ /* 0x010fe4000f8ec0ff */
[----:B------:R-:W-:Y:S01]  /*0090*/  ULOP3.LUT UR35, UR4, 0x1, URZ, 0x3c, !UPT ;  /* 0x0000000104237892 */ /* 0x000fe2000f8e3cff */
[----:B--2---:R-:W-:-:S05]  /*00a0*/  SHF.R.U32.HI R81, RZ, 0x5, R69 ;  /* 0x00000005ff517819 */ /* 0x004fca0000011645 */
[----:B------:R-:W2:Y:S02]  /*00b0*/  SHFL.IDX PT, R0, R81, RZ, 0x1f ;  /* 0x00001fff51007589 */ /* 0x000ea400000e0000 */
[----:B--2---:R-:W-:Y:S01]  /*00c0*/  R2UR UR13, R0 ;  /* 0x00000000000d72ca */ /* 0x004fe200000e0000 */
[----:B-1----:R-:W-:-:S14]  /*00d0*/  BRA.U UP0, `(.L_x_0) ;  /* 0x0000000100307547 */ /* 0x002fdc000b800000 */
[----:B------:R-:W1:Y:S02]  /*00e0*/  LDCU.64 UR4, c[0x0][0x888] ;  /* 0x00011100ff0477ac */ /* 0x000e640008000a00 */
[----:B-1----:R-:W-:-:S04]  /*00f0*/  UISETP.NE.U32.AND UP0, UPT, UR4, URZ, UPT ;  /* 0x000000ff0400728c */ /* 0x002fc8000bf05070 */
[----:B------:R-:W-:-:S09]  /*0100*/  UISETP.NE.AND.EX UP0, UPT, UR5, URZ, UPT, UP0 ;  /* 0x000000ff0500728c */ /* 0x000fd2000bf05300 */
[----:B------:R-:W-:Y:S05]  /*0110*/  BRA.U !UP0, `(.L_x_1) ;  /* 0x0000000108147547 */ /* 0x000fea000b800000 */
[----:B------:R-:W1:Y:S01]  /*0120*/  LDC.64 R2, c[0x0][0x888] ;  /* 0x00022200ff027b82 */ /* 0x000e620000000a00 */
[----:B------:R-:W1:Y:S02]  /*0130*/  LDCU.64 UR4, c[0x0][0x358] ;  /* 0x00006b00ff0477ac */ /* 0x000e640008000a00 */
[----:B-1----:R1:W5:Y:S01]  /*0140*/  LDG.E R39, desc[UR4][R2.64] ;  /* 0x0000000402277981 */ /* 0x002362000c1e1900 */
[----:B------:R-:W-:Y:S01]  /*0150*/  HFMA2 R80, -RZ, RZ, 0, 5.9604644775390625e-08 ;  /* 0x00000001ff507431 */ /* 0x000fe200000001ff */
[----:B------:R-:W-:Y:S05]  /*0160*/  BRA `(.L_x_0) ;  /* 0x00000000000c7947 */ /* 0x000fea0003800000 */
.L_x_1:
[----:B------:R-:W1:Y:S01]  /*0170*/  LDCU UR4, c[0x0][0x880] ;  /* 0x00011000ff0477ac */ /* 0x000e620008000800 */
[----:B------:R-:W-:Y:S01]  /*0180*/  HFMA2 R80, -RZ, RZ, 0, 5.9604644775390625e-08 ;  /* 0x00000001ff507431 */ /* 0x000fe200000001ff */
[----:B-1----:R-:W-:-:S07]  /*0190*/  MOV R39, UR4 ;  /* 0x0000000400277c02 */ /* 0x002fce0008000f00 */
.L_x_0:
[----:B------:R-:W2:Y:S02]  /*01a0*/  LDCU.64 UR4, c[0x0][0x8b0] ;  /* 0x00011600ff0477ac */ /* 0x000ea40008000a00 */
[----:B--2---:R-:W-:-:S04]  /*01b0*/  UISETP.NE.U32.AND UP0, UPT, UR4, URZ, UPT ;  /* 0x000000ff0400728c */ /* 0x004fc8000bf05070 */
[----:B------:R-:W-:-:S09]  /*01c0*/  UISETP.NE.AND.EX UP0, UPT, UR5, URZ, UPT, UP0 ;  /* 0x000000ff0500728c */ /* 0x000fd2000bf05300 */
[----:B------:R-:W-:Y:S05]  /*01d0*/  BRA.U UP0, `(.L_x_2) ;  /* 0x0000000100287547 */ /* 0x000fea000b800000 */
[----:B------:R-:W2:Y:S02]  /*01e0*/  LDCU.64 UR4, c[0x0][0x8a8] ;  /* 0x00011500ff0477ac */ /* 0x000ea40008000a00 */
[----:B--2---:R-:W-:-:S04]  /*01f0*/  UISETP.NE.U32.AND UP0, UPT, UR4, URZ, UPT ;  /* 0x000000ff0400728c */ /* 0x004fc8000bf05070 */
[----:B------:R-:W-:-:S09]  /*0200*/  UISETP.NE.AND.EX UP0, UPT, UR5, URZ, UPT, UP0 ;  /* 0x000000ff0500728c */ /* 0x000fd2000bf05300 */
[----:B------:R-:W-:Y:S05]  /*0210*/  BRA.U !UP0, `(.L_x_3) ;  /* 0x0000000108107547 */ /* 0x000fea000b800000 */
[----:B-1----:R-:W1:Y:S01]  /*0220*/  LDC.64 R2, c[0x0][0x8a8] ;  /* 0x00022a00ff027b82 */ /* 0x002e620000000a00 */
[----:B------:R-:W1:Y:S02]  /*0230*/  LDCU.64 UR4, c[0x0][0x358] ;  /* 0x00006b00ff0477ac */ /* 0x000e640008000a00 */
[----:B-1----:R2:W5:Y:S01]  /*0240*/  LDG.E R38, desc[UR4][R2.64] ;  /* 0x0000000402267981 */ /* 0x002562000c1e1900 */
[----:B------:R-:W-:Y:S05]  /*0250*/  BRA `(.L_x_2) ;  /* 0x0000000000087947 */ /* 0x000fea0003800000 */
.L_x_3:
[----:B------:R-:W2:Y:S02]  /*0260*/  LDCU UR4, c[0x0][0x8a0] ;  /* 0x00011400ff0477ac */ /* 0x000ea40008000800 */
[----:B--2---:R-:W-:Y:S02]  /*0270*/  MOV R38, UR4 ;  /* 0x0000000400267c02 */ /* 0x004fe40008000f00 */
.L_x_2:
[----:B------:R-:W-:Y:S01]  /*0280*/  IMAD.U32 R0, RZ, RZ, UR13 ;  /* 0x0000000dff007e24 */ /* 0x000fe2000f8e00ff */
[----:B------:R-:W-:Y:S04]  /*0290*/  BSSY.RECONVERGENT B0, `(.L_x_4) ;  /* 0x000000c000007945 */ /* 0x000fe80003800200 */
[C---:B------:R-:W-:Y:S02]  /*02a0*/  ISETP.NE.OR P2, PT, R0.reuse, 0x1, !P1 ;  /* 0x000000010000780c */ /* 0x040fe40004f45670 */
[----:B------:R-:W-:-:S11]  /*02b0*/  ISETP.NE.OR P0, PT, R0, 0x3, !P1 ;  /* 0x000000030000780c */ /* 0x000fd60004f05670 */
[----:B------:R-:W-:Y:S05]  /*02c0*/  @P2 BRA `(.L_x_5) ;  /* 0x0000000000202947 */ /* 0x000fea0003800000 */
[----:B------:R-:W3:Y:S02]  /*02d0*/  LDCU.64 UR4, c[0x0][0x348] ;  /* 0x00006900ff0477ac */ /* 0x000ee40008000a00 */
[----:B---3--:R-:W-:Y:S02]  /*02e0*/  UIADD3 UR6, UP1, UPT, UR4, 0x80, URZ ;  /* 0x0000008004067890 */ /* 0x008fe4000ff3e0ff */
[----:B------:R-:W-:Y:S02]  /*02f0*/  UIADD3 UR4, UP0, UPT, UR4, 0x180, URZ ;  /* 0x0000018004047890 */ /* 0x000fe4000ff1e0ff */
[----:B------:R-:W-:Y:S02]  /*0300*/  UIADD3.X UR7, UPT, UPT, URZ, UR5, URZ, UP1, !UPT ;  /* 0x00000005ff077290 */ /* 0x000fe40008ffe4ff */
[----:B------:R-:W-:-:S07]  /*0310*/  UIADD3.X UR5, UPT, UPT, URZ, UR5, URZ, UP0, !UPT ;  /* 0x00000005ff057290 */ /* 0x000fce00087fe4ff */
[----:B------:R3:W-:Y:S02]  /*0320*/  UTMACCTL.PF [UR6] ;  /* 0x00000000060079b9 */ /* 0x0007e40008040000 */
[----:B------:R3:W-:Y:S02]  /*0330*/  UTMACCTL.PF [UR4] ;  /* 0x00000000040079b9 */ /* 0x0007e40008040000 */
[----:B---3--:R-:W-:Y:S01]  /*0340*/  NOP ;  /* 0x0000000000007918 */ /* 0x008fe20000000000 */
.L_x_5:
[----:B------:R-:W-:Y:S05]  /*0350*/  BSYNC.RECONVERGENT B0 ;  /* 0x0000000000007941 */ /* 0x000fea0003800200 */
.L_x_4:
[----:B------:R-:W-:Y:S04]  /*0360*/  BSSY.RECONVERGENT B0, `(.L_x_6) ;  /* 0x000000a000007945 */ /* 0x000fe80003800200 */
        /* <DEDUP_REMOVED lines=9> */
.L_x_7:
[----:B------:R-:W-:Y:S05]  /*0400*/  BSYNC.RECONVERGENT B0 ;  /* 0x0000000000007941 */ /* 0x000fea0003800200 */
.L_x_6:
[----:B------:R-:W3:Y:S01]  /*0410*/  LDCU.64 UR4, c[0x0][0x888] ;  /* 0x00011100ff0477ac */ /* 0x000ee20008000a00 */
[----:B------:R-:W-:Y:S02]  /*0420*/  UISETP.EQ.U32.AND UP1, UPT, UR8, URZ, UPT ;  /* 0x000000ff0800728c */ /* 0x000fe4000bf22070 */
[----:B------:R-:W-:Y:S02]  /*0430*/  UPLOP3.LUT UP3, UPT, UPT, UPT, UPT, 0x80, 0x8 ;  /* 0x000000000008789c */ /* 0x000fe40003f6f070 */
[----:B---3--:R-:W-:-:S04]  /*0440*/  UISETP.NE.U32.AND UP0, UPT, UR4, URZ, UPT ;  /* 0x000000ff0400728c */ /* 0x008fc8000bf05070 */
[----:B------:R-:W-:-:S04]  /*0450*/  UISETP.NE.AND.EX UP0, UPT, UR5, URZ, UPT, UP0 ;  /* 0x000000ff0500728c */ /* 0x000fc8000bf05300 */
[----:B------:R-:W-:-:S04]  /*0460*/  UISETP.EQ.OR.EX UP2, UPT, UR9, URZ, !UP0, UP1 ;  /* 0x000000ff0900728c */ /* 0x000fc8000c742710 */
[----:B------:R-:W-:-:S05]  /*0470*/  UP2UR UR60, UPR, URZ, 0x4 ;  /* 0x00000004ff3c7883 */ /* 0x000fca0008000000 */
[----:B------:R-:W-:Y:S07]  /*0480*/  BRA.U !UP2, `(.L_x_8) ;  /* 0x000000010a207547 */ /* 0x000fee000b800000 */
[----:B------:R-:W-:Y:S01]  /*0490*/  UISETP.NE.U32.AND UP1, UPT, UR8, URZ, UPT ;  /* 0x000000ff0800728c */ /* 0x000fe2000bf25070 */
[----:B-----5:R-:W-:Y:S01]  /*04a0*/  FSETP.NEU.AND P0, PT, R39, RZ, PT ;  /* 0x000000ff2700720b */ /* 0x020fe20003f0d000 */
[----:B------:R-:W-:Y:S02]  /*04b0*/  USEL UR4, URZ, 0xffffffff, UP0 ;  /* 0xffffffffff047887 */ /* 0x000fe40008000000 */
[----:B------:R-:W-:-:S10]  /*04c0*/  UISETP.NE.AND.EX UP1, UPT, UR9, URZ, UPT, UP1 ;  /* 0x000000ff0900728c */ /* 0x000fd4000bf25310 */
[----:B------:R-:W-:Y:S01]  /*04d0*/  VOTEU.ANY UP0, P0 ;  /* 0x0000000000ff7886 */ /* 0x000fe20000000100 */
[----:B------:R-:W-:-:S04]  /*04e0*/  @!UP1 USEL UR4, URZ, 0xffffffff, UP0 ;  /* 0xffffffffff049887 */ /* 0x000fc80008000000 */
[----:B------:R-:W-:-:S04]  /*04f0*/  ULOP3.LUT UR4, UR4, 0x1, URZ, 0xc0, !UPT ;  /* 0x0000000104047892 */ /* 0x000fc8000f8ec0ff */
[----:B------:R-:W-:-:S11]  /*0500*/  UISETP.NE.U32.AND UP3, UPT, UR4, 0x1, UPT ;  /* 0x000000010400788c */ /* 0x000fd6000bf65070 */
.L_x_8:
[----:B------:R-:W3:Y:S01]  /*0510*/  SHFL.IDX PT, R0, R81, RZ, 0x1f ;  /* 0x00001fff51007589 */ /* 0x000ee200000e0000 */
[----:B------:R-:W-:-:S04]  /*0520*/  UISETP.NE.AND UP0, UPT, UR13, 0x2, UPT ;  /* 0x000000020d00788c */ /* 0x000fc8000bf05270 */
[----:B------:R-:W-:Y:S02]  /*0530*/  UISETP.EQ.AND UP1, UPT, UR33, URZ, !UP0 ;  /* 0x000000ff2100728c */ /* 0x000fe4000c722270 */
[----:B------:R-:W-:-:S04]  /*0540*/  USEL UR34, URZ, 0x1, UP0 ;  /* 0x00000001ff227887 */ /* 0x000fc80008000000 */
[----:B------:R-:W-:Y:S02]  /*0550*/  PLOP3.LUT P3, PT, P1, PT, UP1, 0x80, 0x8 ;  /* 0x000000000008781c */ /* 0x000fe40000f6f018 */
[----:B---3--:R-:W-:-:S13]  /*0560*/  ISETP.NE.AND P0, PT, R0, RZ, PT ;  /* 0x000000ff0000720c */ /* 0x008fda0003f05270 */
[----:B------:R-:W-:Y:S05]  /*0570*/  @P0 BRA `(.L_x_9) ;  /* 0x0000000400640947 */ /* 0x000fea0003800000 */
[----:B------:R-:W-:Y:S01]  /*0580*/  ELECT P0, URZ, PT ;  /* 0x0000000000ff782f */ /* 0x000fe20003800000 */
[----:B------:R-:W-:-:S12]  /*0590*/  BSSY.RECONVERGENT B0, `(.L_x_9) ;  /* 0x0000057000007945 */ /* 0x000fd80003800200 */
[----:B------:R-:W-:Y:S05]  /*05a0*/  @!P0 BRA `(.L_x_10) ;  /* 0x0000000400548947 */ /* 0x000fea0003800000 */
[----:B------:R-:W3:Y:S01]  /*05b0*/  S2UR UR5, SR_CgaCtaId ;  /* 0x00000000000579c3 */ /* 0x000ee20000008800 */
[----:B------:R-:W-:Y:S01]  /*05c0*/  UMOV UR4, 0x400 ;  /* 0x0000040000047882 */ /* 0x000fe20000000000 */
[----:B------:R-:W-:Y:S01]  /*05d0*/  UMOV UR8, 0x1 ;  /* 0x0000000100087882 */ /* 0x000fe20000000000 */
[----:B------:R-:W-:Y:S01]  /*05e0*/  UMOV UR6, 0x2 ;  /* 0x0000000200067882 */ /* 0x000fe20000000000 */
[----:B------:R-:W-:-:S04]  /*05f0*/  UIADD3 UR8, UPT, UPT, -UR8, 0x100000, URZ ;  /* 0x0010000008087890 */ /* 0x000fc8000fffe1ff */
[----:B------:R-:W-:Y:S02]  /*0600*/  USHF.L.U32 UR9, UR8, 0xb, URZ ;  /* 0x0000000b08097899 */ /* 0x000fe400080006ff */
[----:B------:R-:W-:Y:S02]  /*0610*/  USHF.L.U32 UR8, UR8, 0x1, URZ ;  /* 0x0000000108087899 */ /* 0x000fe400080006ff */
[----:B------:R-:W-:-:S04]  /*0620*/  UIADD3 UR6, UPT, UPT, -UR6, 0x100000, URZ ;  /* 0x0010000006067890 */ /* 0x000fc8000fffe1ff */
[----:B------:R-:W-:Y:S02]  /*0630*/  USHF.L.U32 UR7, UR6, 0xb, URZ ;  /* 0x0000000b06077899 */ /* 0x000fe400080006ff */
[----:B------:R-:W-:Y:S02]  /*0640*/  USHF.L.U32 UR6, UR6, 0x1, URZ ;  /* 0x0000000106067899 */ /* 0x000fe400080006ff */
[----:B---3--:R-:W-:Y:S01]  /*0650*/  ULEA UR4, UR5, UR4, 0x18 ;  /* 0x0000000405047291 */ /* 0x008fe2000f8ec0ff */
[----:B------:R-:W3:Y:S11]  /*0660*/  FENCE.VIEW.ASYNC.S ;  /* 0x00000000000073c6 */ /* 0x000ef60000000000 */
[----:B---3--:R3:W4:Y:S01]  /*0670*/  SYNCS.EXCH.64 URZ, [UR4], UR8 ;  /* 0x0000000804ff75b2 */ /* 0x0087220008000100 */
[----:B------:R3:W1:Y:S01]  /*0680*/  SYNCS.EXCH.64 URZ, [UR4+0x120], UR6 ;  /* 0x0001200604ff75b2 */ /* 0x0006620008000100 */
        /* <DEDUP_REMOVED lines=69> */
[----:B------:R3:W1:Y:S02]  /*0ae0*/  SYNCS.EXCH.64 URZ, [UR4+0x238], UR6 ;  /* 0x0002380604ff75b2 */ /* 0x0006640008000100 */
[----:B---34-:R-:W-:Y:S01]  /*0af0*/  NOP ;  /* 0x0000000000007918 */ /* 0x018fe20000000000 */
.L_x_10:
[----:B------:R-:W-:Y:S05]  /*0b00*/  BSYNC.RECONVERGENT B0 ;  /* 0x0000000000007941 */ /* 0x000fea0003800200 */
.L_x_9:
[----:B------:R-:W3:Y:S01]  /*0b10*/  SHFL.IDX PT, R0, R81, RZ, 0x1f ;  /* 0x00001fff51007589 */ /* 0x000ee200000e0000 */
[----:B------:R-:W-:Y:S01]  /*0b20*/  NOP ;  /* 0x0000000000007918 */ /* 0x000fe20000000000 */
[----:B---3--:R-:W-:-:S13]  /*0b30*/  ISETP.NE.AND P0, PT, R0, 0x1, PT ;  /* 0x000000010000780c */ /* 0x008fda0003f05270 */
[----:B------:R-:W-:Y:S05]  /*0b40*/  @P0 BRA `(.L_x_11) ;  /* 0x0000000000400947 */ /* 0x000fea0003800000 */
        /* <DEDUP_REMOVED lines=9> */
[----:B------:R-:W-:Y:S01]  /*0be0*/  USHF.L.U32 UR6, UR6, 0x1, URZ ;  /* 0x0000000106067899 */ /* 0x000fe200080006ff */
[----:B------:R-:W-:Y:S01]  /*0bf0*/  ELECT P0, URZ, PT ;  /* 0x0000000000ff782f */ /* 0x000fe20003800000 */
[----:B---3--:R-:W-:Y:S01]  /*0c00*/  ULEA UR4, UR5, UR4, 0x18 ;  /* 0x0000000405047291 */ /* 0x008fe2000f8ec0ff */
[----:B------:R-:W3:Y:S11]  /*0c10*/  FENCE.VIEW.ASYNC.S ;  /* 0x00000000000073c6 */ /* 0x000ef60000000000 */
[----:B---3--:R3:W4:Y:S01]  /*0c20*/  SYNCS.EXCH.64 URZ, [UR4+0x240], UR8 ;  /* 0x0002400804ff75b2 */ /* 0x0087220008000100 */
[----:B------:R3:W1:Y:S01]  /*0c30*/  SYNCS.EXCH.64 URZ, [UR4+0x248], UR6 ;  /* 0x0002480604ff75b2 */ /* 0x0006620008000100 */
[----:B------:R-:W-:Y:S01]  /*0c40*/  NOP ;  /* 0x0000000000007918 */ /* 0x000fe20000000000 */
.L_x_11:
[----:B------:R-:W2:Y:S01]  /*0c50*/  SHFL.IDX PT, R0, R81, RZ, 0x1f ;  /* 0x00001fff51007589 */ /* 0x000ea200000e0000 */
[----:B------:R-:W-:Y:S01]  /*0c60*/  NOP ;  /* 0x0000000000007918 */ /* 0x000fe20000000000 */
[----:B--2---:R-:W-:-:S13]  /*0c70*/  ISETP.NE.AND P0, PT, R0, 0x3, PT ;  /* 0x000000030000780c */ /* 0x004fda0003f05270 */
[----:B------:R-:W-:Y:S05]  /*0c80*/  @P0 BRA `(.L_x_12) ;  /* 0x0000000000300947 */ /* 0x000fea0003800000 */
[----:B------:R-:W2:Y:S01]  /*0c90*/  S2UR UR5, SR_CgaCtaId ;  /* 0x00000000000579c3 */ /* 0x000ea20000008800 */
[----:B---3--:R-:W-:Y:S01]  /*0ca0*/  UMOV UR6, 0x400 ;  /* 0x0000040000067882 */ /* 0x008fe20000000000 */
[----:B------:R-:W-:Y:S01]  /*0cb0*/  UMOV UR4, 0x20 ;  /* 0x0000002000047882 */ /* 0x000fe20000000000 */
[----:B------:R-:W-:Y:S01]  /*0cc0*/  ELECT P0, URZ, PT ;  /* 0x0000000000ff782f */ /* 0x000fe20003800000 */
[----:B--2---:R-:W-:Y:S02]  /*0cd0*/  ULEA UR6, UR5, UR6, 0x18 ;  /* 0x0000000605067291 */ /* 0x004fe4000f8ec0ff */
[----:B------:R-:W-:-:S04]  /*0ce0*/  UIADD3 UR4, UPT, UPT, -UR4, 0x100000, URZ ;  /* 0x0010000004047890 */ /* 0x000fc8000fffe1ff */
[----:B------:R-:W-:Y:S02]  /*0cf0*/  USHF.L.U32 UR5, UR4, 0xb, URZ ;  /* 0x0000000b04057899 */ /* 0x000fe400080006ff */
[----:B------:R-:W-:Y:S01]  /*0d00*/  USHF.L.U32 UR4, UR4, 0x1, URZ ;  /* 0x0000000104047899 */ /* 0x000fe200080006ff */
[----:B------:R-:W2:Y:S11]  /*0d10*/  FENCE.VIEW.ASYNC.S ;  /* 0x00000000000073c6 */ /* 0x000eb60000000000 */
[----:B--2---:R2:W3:Y:S01]  /*0d20*/  SYNCS.EXCH.64 URZ, [UR6+0x250], UR4 ;  /* 0x0002500406ff75b2 */ /* 0x0044e20008000100 */
[----:B------:R2:W1:Y:S01]  /*0d30*/  SYNCS.EXCH.64 URZ, [UR6+0x258], UR4 ;  /* 0x0002580406ff75b2 */ /* 0x0004620008000100 */
[----:B------:R-:W-:Y:S01]  /*0d40*/  NOP ;  /* 0x0000000000007918 */ /* 0x000fe20000000000 */
.L_x_12:
[----:B------:R-:W4:Y:S01]  /*0d50*/  SHFL.IDX PT, R0, R81, RZ, 0x1f ;  /* 0x00001fff51007589 */ /* 0x000f2200000e0000 */
[----:B------:R-:W-:Y:S01]  /*0d60*/  NOP ;  /* 0x0000000000007918 */ /* 0x000fe20000000000 */
[----:B----4-:R-:W-:-:S13]  /*0d70*/  ISETP.NE.AND P0, PT, R0, 0x4, PT ;  /* 0x000000040000780c */ /* 0x010fda0003f05270 */
[----:B------:R-:W-:Y:S05]  /*0d80*/  @P0 BRA `(.L_x_13) ;  /* 0x00000000004c0947 */ /* 0x000fea0003800000 */
[----:B--2---:R-:W2:Y:S01]  /*0d90*/  S2UR UR5, SR_CgaCtaId ;  /* 0x00000000000579c3 */ /* 0x004ea20000008800 */
[----:B---3--:R-:W-:Y:S01]  /*0da0*/  UMOV UR4, 0x3a0 ;  /* 0x000003a000047882 */ /* 0x008fe20000000000 */
[----:B------:R-:W-:Y:S01]  /*0db0*/  UMOV UR6, 0x400 ;  /* 0x0000040000067882 */ /* 0x000fe20000000000 */
[----:B------:R-:W-:Y:S01]  /*0dc0*/  USEL UR4, UR4, 0x320, UP3 ;  /* 0x0000032004047887 */ /* 0x000fe20009800000 */
[----:B------:R-:W-:Y:S01]  /*0dd0*/  UMOV UR8, 0x1 ;  /* 0x0000000100087882 */ /* 0x000fe20000000000 */
[----:B------:R-:W-:Y:S01]  /*0de0*/  ELECT P0, URZ, PT ;  /* 0x0000000000ff782f */ /* 0x000fe20003800000 */
[----:B------:R-:W-:-:S04]  /*0df0*/  UIADD3 UR8, UPT, UPT, -UR8, 0x100000, URZ ;  /* 0x0010000008087890 */ /* 0x000fc8000fffe1ff */
[----:B------:R-:W-:Y:S02]  /*0e00*/  USHF.L.U32 UR9, UR8, 0xb, URZ ;  /* 0x0000000b08097899 */ /* 0x000fe400080006ff */
[----:B------:R-:W-:Y:S02]  /*0e10*/  USHF.L.U32 UR8, UR8, 0x1, URZ ;  /* 0x0000000108087899 */ /* 0x000fe400080006ff */
[----:B--2---:R-:W-:Y:S02]  /*0e20*/  ULEA UR6, UR5, UR6, 0x18 ;  /* 0x0000000605067291 */ /* 0x004fe4000f8ec0ff */
[----:B------:R-:W-:-:S04]  /*0e30*/  UIADD3 UR4, UPT, UPT, -UR4, 0x100000, URZ ;  /* 0x0010000004047890 */ /* 0x000fc8000fffe1ff */
[----:B------:R-:W-:Y:S02]  /*0e40*/  USHF.L.U32 UR5, UR4, 0xb, URZ ;  /* 0x0000000b04057899 */ /* 0x000fe400080006ff */
[----:B------:R-:W-:Y:S01]  /*0e50*/  USHF.L.U32 UR4, UR4, 0x1, URZ ;  /* 0x0000000104047899 */ /* 0x000fe200080006ff */
[----:B------:R-:W2:Y:S03]  /*0e60*/  FENCE.VIEW.ASYNC.S ;  /* 0x00000000000073c6 */ /* 0x000ea60000000000 */
[----:B--2---:R4:W2:Y:S08]  /*0e70*/  SYNCS.EXCH.64 URZ, [UR6+0x260], UR8 ;  /* 0x0002600806ff75b2 */ /* 0x0048b00008000100 */
[----:B------:R4:W3:Y:S01]  /*0e80*/  SYNCS.EXCH.64 URZ, [UR6+0x270], UR4 ;  /* 0x0002700406ff75b2 */ /* 0x0008e20008000100 */
[----:B------:R4:W1:Y:S01]  /*0e90*/  SYNCS.EXCH.64 URZ, [UR6+0x268], UR8 ;  /* 0x0002680806ff75b2 */ /* 0x0008620008000100 */
[----:B------:R4:W1:Y:S02]  /*0ea0*/  SYNCS.EXCH.64 URZ, [UR6+0x278], UR4 ;  /* 0x0002780406ff75b2 */ /* 0x0008640008000100 */
[----:B----4-:R-:W-:Y:S01]  /*0eb0*/  NOP ;  /* 0x0000000000007918 */ /* 0x010fe20000000000 */
.L_x_13:
[----:B------:R-:W4:Y:S01]  /*0ec0*/  SHFL.IDX PT, R0, R81, RZ, 0x1f ;  /* 0x00001fff51007589 */ /* 0x000f2200000e0000 */
[----:B------:R-:W-:Y:S01]  /*0ed0*/  NOP ;  /* 0x0000000000007918 */ /* 0x000fe20000000000 */
[----:B----4-:R-:W-:-:S13]  /*0ee0*/  ISETP.NE.AND P0, PT, R0, 0x5, PT ;  /* 0x000000050000780c */ /* 0x010fda0003f05270 */
[----:B------:R-:W-:Y:S05]  /*0ef0*/  @P0 BRA `(.L_x_14) ;  /* 0x0000000000580947 */ /* 0x000fea0003800000 */
[----:B--2---:R-:W2:Y:S01]  /*0f00*/  S2UR UR5, SR_CgaCtaId ;  /* 0x00000000000579c3 */ /* 0x004ea20000008800 */
[----:B---3--:R-:W-:Y:S01]  /*0f10*/  UMOV UR4, 0x400 ;  /* 0x0000040000047882 */ /* 0x008fe20000000000 */
        /* <DEDUP_REMOVED lines=9> */
[----:B--2---:R-:W-:Y:S01]  /*0fb0*/  ULEA UR4, UR5, UR4, 0x18 ;  /* 0x0000000405047291 */ /* 0x004fe2000f8ec0ff */
[----:B------:R-:W2:Y:S11]  /*0fc0*/  FENCE.VIEW.ASYNC.S ;  /* 0x00000000000073c6 */ /* 0x000eb60000000000 */
[----:B--2---:R4:W2:Y:S01]  /*0fd0*/  SYNCS.EXCH.64 URZ, [UR4+0x280], UR6 ;  /* 0x0002800604ff75b2 */ /* 0x0048a20008000100 */
[----:B------:R4:W3:Y:S01]  /*0fe0*/  SYNCS.EXCH.64 URZ, [UR4+0x2a0], UR8 ;  /* 0x0002a00804ff75b2 */ /* 0x0008e20008000100 */
[----:B------:R4:W1:Y:S01]  /*0ff0*/  SYNCS.EXCH.64 URZ, [UR4+0x288], UR6 ;  /* 0x0002880604ff75b2 */ /* 0x0008620008000100 */
[----:B------:R4:W1:Y:S01]  /*1000*/  SYNCS.EXCH.64 URZ, [UR4+0x2a8], UR8 ;  /* 0x0002a80804ff75b2 */ /* 0x0008620008000100 */
[----:B------:R4:W1:Y:S01]  /*1010*/  SYNCS.EXCH.64 URZ, [UR4+0x290], UR6 ;  /* 0x0002900604ff75b2 */ /* 0x0008620008000100 */
[----:B------:R4:W1:Y:S01]  /*1020*/  SYNCS.EXCH.64 URZ, [UR4+0x2b0], UR8 ;  /* 0x0002b00804ff75b2 */ /* 0x0008620008000100 */
[----:B------:R4:W1:Y:S01]  /*1030*/  SYNCS.EXCH.64 URZ, [UR4+0x298], UR6 ;  /* 0x0002980604ff75b2 */ /* 0x0008620008000100 */
[----:B------:R4:W1:Y:S02]  /*1040*/  SYNCS.EXCH.64 URZ, [UR4+0x2b8], UR8 ;  /* 0x0002b80804ff75b2 */ /* 0x0008640008000100 */
[----:B----4-:R-:W-:Y:S01]  /*1050*/  NOP ;  /* 0x0000000000007918 */ /* 0x010fe20000000000 */
.L_x_14:
[----:B------:R-:W4:Y:S01]  /*1060*/  SHFL.IDX PT, R0, R81, RZ, 0x1f ;  /* 0x00001fff51007589 */ /* 0x000f2200000e0000 */
[----:B------:R-:W-:Y:S01]  /*1070*/  ISETP.NE.OR P1, PT, RZ, UR13, !P1 ;  /* 0x0000000dff007c0c */ /* 0x000fe2000cf25670 */
[----:B------:R-:W-:Y:S01]  /*1080*/  NOP ;  /* 0x0000000000007918 */ /* 0x000fe20000000000 */
[----:B----4-:R-:W-:-:S13]  /*1090*/  ISETP.NE.AND P0, PT, R0, 0x3, PT ;  /* 0x000000030000780c */ /* 0x010fda0003f05270 */
[----:B------:R-:W-:Y:S05]  /*10a0*/  @P0 BRA `(.L_x_15) ;  /* 0x0000000000380947 */ /* 0x000fea0003800000 */
[----:B--2---:R-:W2:Y:S01]  /*10b0*/  S2UR UR5, SR_CgaCtaId ;  /* 0x00000000000579c3 */ /* 0x004ea20000008800 */
[----:B---3--:R-:W-:Y:S01]  /*10c0*/  UMOV UR4, 0x400 ;  /* 0x0000040000047882 */ /* 0x008fe20000000000 */
[----:B------:R-:W-:Y:S01]  /*10d0*/  UMOV UR6, 0x20 ;  /* 0x0000002000067882 */ /* 0x000fe20000000000 */
[----:B------:R-:W-:Y:S01]  /*10e0*/  ELECT P0, URZ, PT ;  /* 0x0000000000ff782f */ /* 0x000fe20003800000 */
[----:B------:R-:W-:-:S04]  /*10f0*/  UIADD3 UR6, UPT, UPT, -UR6, 0x100000, URZ ;  /* 0x0010000006067890 */ /* 0x000fc8000fffe1ff */
[----:B------:R-:W-:Y:S02]  /*1100*/  USHF.L.U32 UR7, UR6, 0xb, URZ ;  /* 0x0000000b06077899 */ /* 0x000fe400080006ff */
[----:B------:R-:W-:Y:S02]  /*1110*/  USHF.L.U32 UR6, UR6, 0x1, URZ ;  /* 0x0000000106067899 */ /* 0x000fe400080006ff */
[----:B--2---:R-:W-:Y:S01]  /*1120*/  ULEA UR4, UR5, UR4, 0x18 ;  /* 0x0000000405047291 */ /* 0x004fe2000f8ec0ff */
[----:B------:R-:W2:Y:S11]  /*1130*/  FENCE.VIEW.ASYNC.S ;  /* 0x00000000000073c6 */ /* 0x000eb60000000000 */
[----:B--2---:R4:W2:Y:S01]  /*1140*/  SYNCS.EXCH.64 URZ, [UR4+0x2c0], UR6 ;  /* 0x0002c00604ff75b2 */ /* 0x0048a20008000100 */
[----:B------:R4:W3:Y:S01]  /*1150*/  SYNCS.EXCH.64 URZ, [UR4+0x2d0], UR6 ;  /* 0x0002d00604ff75b2 */ /* 0x0008e20008000100 */
[----:B------:R4:W1:Y:S01]  /*1160*/  SYNCS.EXCH.64 URZ, [UR4+0x2c8], UR6 ;  /* 0x0002c80604ff75b2 */ /* 0x0008620008000100 */
[----:B------:R4:W1:Y:S02]  /*1170*/  SYNCS.EXCH.64 URZ, [UR4+0x2d8], UR6 ;  /* 0x0002d80604ff75b2 */ /* 0x0008640008000100 */
[----:B----4-:R-:W-:Y:S01]  /*1180*/  NOP ;  /* 0x0000000000007918 */ /* 0x010fe20000000000 */
.L_x_15:
[----:B---3--:R-:W3:Y:S01]  /*1190*/  S2UR UR7, SR_CgaCtaId ;  /* 0x00000000000779c3 */ /* 0x008ee20000008800 */
[----:B------:R-:W-:Y:S01]  /*11a0*/  VOTEU.ALL UP0, P1 ;  /* 0x0000000000ff7886 */ /* 0x000fe20000800000 */
[----:B--2---:R-:W-:Y:S01]  /*11b0*/  UMOV UR4, 0x20 ;  /* 0x0000002000047882 */ /* 0x004fe20000000000 */
[----:B------:R-:W-:Y:S01]  /*11c0*/  NOP ;  /* 0x0000000000007918 */ /* 0x000fe20000000000 */
[----:B------:R-:W-:Y:S01]  /*11d0*/  LOP3.LUT R0, R69, 0x1f, RZ, 0xc0, !PT ;  /* 0x0000001f45007812 */ /* 0x000fe200078ec0ff */
[----:B------:R-:W-:Y:S01]  /*11e0*/  UISETP.NE.AND UP4, UPT, UR13, URZ, UPT ;  /* 0x000000ff0d00728c */ /* 0x000fe2000bf85270 */
[----:B------:R-:W-:Y:S01]  /*11f0*/  @!UP0 UMOV UR6, 0x400 ;  /* 0x0000040000068882 */ /* 0x000fe20000000000 */
[----:B------:R-:W-:-:S04]  /*1200*/  @!UP0 UIADD3 UR4, UPT, UPT, -UR4, 0x100000, URZ ;  /* 0x0010000004048890 */ /* 0x000fc8000fffe1ff */
[----:B------:R-:W-:Y:S02]  /*1210*/  @!UP0 USHF.L.U32 UR5, UR4, 0xb, URZ ;  /* 0x0000000b04058899 */ /* 0x000fe400080006ff */
[----:B------:R-:W-:Y:S02]  /*1220*/  @!UP0 USHF.L.U32 UR4, UR4, 0x1, URZ ;  /* 0x0000000104048899 */ /* 0x000fe400080006ff */
[----:B---3--:R-:W-:Y:S01]  /*1230*/  @!UP0 ULEA UR6, UR7, UR6, 0x18 ;  /* 0x0000000607068291 */ /* 0x008fe2000f8ec0ff */
[----:B------:R-:W2:Y:S01]  /*1240*/  LDCU UR7, c[0x0][0x36c] ;  /* 0x00006d80ff0777ac */ /* 0x000ea20008000800 */
[----:B------:R-:W-:Y:S01]  /*1250*/  VOTEU.ALL UP0, P1 ;  /* 0x0000000000ff7886 */ /* 0x000fe20000800000 */
[----:B------:R-:W3:Y:S09]  /*1260*/  FENCE.VIEW.ASYNC.S ;  /* 0x00000000000073c6 */ /* 0x000ef20000000000 */
[----:B---3--:R3:W4:Y:S01]  /*1270*/  @!UP0 SYNCS.EXCH.64 URZ, [UR6+0x2e0], UR4 ;  /* 0x0002e00406ff85b2 */ /* 0x0087220008000100 */
[----:B--2---:R-:W-:-:S09]  /*1280*/  UISETP.EQ.U32.AND UP5, UPT, UR7, 0x1, UPT ;  /* 0x000000010700788c */ /* 0x004fd2000bfa2070 */
[----:B---3--:R-:W-:Y:S05]  /*1290*/  BRA.U !UP5, `(.L_x_16) ;  /* 0x000000010d087547 */ /* 0x008fea000b800000 */
[----:B-1--4-:R-:W-:Y:S01]  /*12a0*/  UCGABAR_ARV ;  /* 0x00000000000079c7 */ /* 0x012fe20008000000 */
[----:B------:R-:W-:Y:S05]  /*12b0*/  BRA `(.L_x_17) ;  /* 0x0000000000047947 */ /* 0x000fea0003800000 */
.L_x_16:
[----:B-1--4-:R-:W-:Y:S01]  /*12c0*/  NOP ;  /* 0x0000000000007918 */ /* 0x012fe20000000000 */
.L_x_17:
[----:B------:R-:W1:Y:S01]  /*12d0*/  S2UR UR19, SR_CTAID.X ;  /* 0x00000000001379c3 */ /* 0x000e620000002500 */
[----:B------:R-:W-:-:S05]  /*12e0*/  CS2R.32 R3, SR_CgaSize ;  /* 0x0000000000037805 */ /* 0x000fca0000008a00 */
[----:B------:R-:W-:-:S05]  /*12f0*/  IMAD R3, R3, -0xa0, RZ ;  /* 0xffffff6003037824 */ /* 0x000fca00078e02ff */
[----:B------:R-:W-:-:S14]  /*1300*/  R2UR UR5, R3 ;  /* 0x00000000030572ca */ /* 0x000fdc00000e0000 */
[----:B------:R-:W2:Y:S01]  /*1310*/  LDCU UR5, c[0x0][UR5+0x2b0] ;  /* 0x00005600050577ac */ /* 0x000ea20008000800 */
[----:B------:R-:W-:-:S05]  /*1320*/  CS2R.32 R3, SR_CgaSize ;  /* 0x0000000000037805 */ /* 0x000fca0000008a00 */
[----:B------:R-:W-:-:S05]  /*1330*/  IMAD R3, R3, -0xa0, RZ ;  /* 0xffffff6003037824 */ /* 0x000fca00078e02ff */
[----:B------:R-:W-:-:S14]  /*1340*/  R2UR UR4, R3 ;  /* 0x00000000030472ca */ /* 0x000fdc00000e0000 */
[----:B------:R-:W3:Y:S01]  /*1350*/  LDCU UR4, c[0x0][UR4+0x2b4] ;  /* 0x00005680040477ac */ /* 0x000ee20008000800 */
[----:B------:R-:W4:Y:S01]  /*1360*/  S2UR UR7, SR_CTAID.Y ;  /* 0x00000000000779c3 */ /* 0x000f220000002600 */
[----:B------:R-:W3:Y:S01]  /*1370*/  LDCU UR18, c[0x0][0xb24] ;  /* 0x00016480ff1277ac */ /* 0x000ee20008000800 */
[----:B------:R-:W-:-:S05]  /*1380*/  CS2R.32 R3, SR_CgaSize ;  /* 0x0000000000037805 */ /* 0x000fca0000008a00 */
[----:B------:R-:W-:-:S05]  /*1390*/  IMAD R3, R3, -0xa0, RZ ;  /* 0xffffff6003037824 */ /* 0x000fca00078e02ff */
[----:B------:R-:W-:-:S14]  /*13a0*/  R2UR UR58, R3 ;  /* 0x00000000033a72ca */ /* 0x000fdc00000e0000 */
[----:B------:R-:W3:Y:S01]  /*13b0*/  LDCU UR58, c[0x0][UR58+0x2a0] ;  /* 0x000054003a3a77ac */ /* 0x000ee20008000800 */
[----:B------:R-:W3:Y:S01]  /*13c0*/  S2UR UR8, SR_CgaCtaId ;  /* 0x00000000000879c3 */ /* 0x000ee20000008800 */
[----:B------:R-:W-:-:S05]  /*13d0*/  CS2R.32 R3, SR_CgaSize ;  /* 0x0000000000037805 */ /* 0x000fca0000008a00 */
[----:B------:R-:W-:-:S05]  /*13e0*/  IMAD R3, R3, -0xa0, RZ ;  /* 0xffffff6003037824 */ /* 0x000fca00078e02ff */
[----:B------:R-:W-:-:S14]  /*13f0*/  R2UR UR55, R3 ;  /* 0x00000000033772ca */ /* 0x000fdc00000e0000 */
[----:B------:R-:W3:Y:S01]  /*1400*/  LDCU UR55, c[0x0][UR55+0x2a4] ;  /* 0x00005480373777ac */ /* 0x000ee20008000800 */
[----:B------:R-:W-:Y:S01]  /*1410*/  UISETP.GT.U32.AND UP0, UPT, UR33, 0xffff, UPT ;  /* 0x0000ffff2100788c */ /* 0x000fe2000bf04070 */
[----:B------:R-:W-:Y:S01]  /*1420*/  UMOV UR27, 0x5 ;  /* 0x00000005001b7882 */ /* 0x000fe20000000000 */
[----:B-1----:R-:W-:Y:S01]  /*1430*/  I2FP.F32.U32 R3, UR19 ;  /* 0x0000001300037c45 */ /* 0x002fe20008201000 */
[----:B------:R-:W1:Y:S01]  /*1440*/  S2UR UR36, SR_CTAID.Z ;  /* 0x00000000002479c3 */ /* 0x000e620000002700 */
[----:B------:R-:W1:Y:S03]  /*1450*/  LDCU UR40, c[0x0][0xb24] ;  /* 0x00016480ff2877ac */ /* 0x000e660008000800 */
[----:B--2---:R-:W-:Y:S01]  /*1460*/  FMUL R3, R3, UR5 ;  /* 0x0000000503037c20 */ /* 0x004fe20008400000 */
[----:B------:R-:W-:Y:S01]  /*1470*/  USEL UR5, UR33, 0xffff, !UP0 ;  /* 0x0000ffff21057887 */ /* 0x000fe2000c000000 */
[----:B----4-:R-:W-:Y:S01]  /*1480*/  I2FP.F32.U32 R2, UR7 ;  /* 0x0000000700027c45 */ /* 0x010fe20008201000 */
[----:B------:R-:W2:Y:S03]  /*1490*/  LDCU UR26, c[0x0][0xb30] ;  /* 0x00016600ff1a77ac */ /* 0x000ea60008000800 */
[----:B------:R-:W4:Y:S01]  /*14a0*/  F2I.U32.TRUNC.NTZ R3, R3 ;  /* 0x0000000300037305 */ /* 0x000f22000020f000 */
[----:B---3--:R-:W-:Y:S01]  /*14b0*/  FMUL R2, R2, UR4 ;  /* 0x0000000402027c20 */ /* 0x008fe20008400000 */
[----:B------:R-:W-:-:S02]  /*14c0*/  ULOP3.LUT UR24, UR5, 0xffff, URZ, 0xc0, !UPT ;  /* 0x0000ffff05187892 */ /* 0x000fc4000f8ec0ff */
[----:B------:R-:W-:Y:S02]  /*14d0*/  USHF.L.U32 UR28, UR8, 0xa, URZ ;  /* 0x0000000a081c7899 */ /* 0x000fe400080006ff */
[----:B------:R-:W-:Y:S02]  /*14e0*/  UISETP.GE.AND UP2, UPT, UR18, 0x1, UPT ;  /* 0x000000011200788c */ /* 0x000fe4000bf46270 */
[----:B------:R-:W3:Y:S01]  /*14f0*/  F2I.U32.TRUNC.NTZ R2, R2 ;  /* 0x0000000200027305 */ /* 0x000ee2000020f000 */
[----:B------:R-:W-:Y:S01]  /*1500*/  UMOV UR45, UR7 ;  /* 0x00000007002d7c82 */ /* 0x000fe20008000000 */
[----:B------:R-:W-:Y:S01]  /*1510*/  UMOV UR46, UR19 ;  /* 0x00000013002e7c82 */ /* 0x000fe20008000000 */
[----:B----4-:R-:W-:Y:S02]  /*1520*/  R2UR UR4, R3 ;  /* 0x00000000030472ca */ /* 0x010fe400000e0000 */
[----:B------:R-:W-:Y:S02]  /*1530*/  PRMT R3, RZ, 0x7610, R3 ;  /* 0x00007610ff037816 */ /* 0x000fe40000000003 */
[----:B---3--:R-:W-:-:S02]  /*1540*/  R2UR UR6, R2 ;  /* 0x00000000020672ca */ /* 0x008fc400000e0000 */
[----:B------:R-:W-:-:S07]  /*1550*/  PRMT R2, RZ, 0x7610, R2 ;  /* 0x00007610ff027816 */ /* 0x000fce0000000002 */
[----:B------:R-:W-:-:S04]  /*1560*/  UIADD3 UR5, UPT, UPT, -UR4, URZ, URZ ;  /* 0x000000ff04057290 */ /* 0x000fc8000fffe1ff */
[----:B------:R-:W-:Y:S02]  /*1570*/  UIMAD UR58, UR58, UR5, UR19 ;  /* 0x000000053a3a72a4 */ /* 0x000fe4000f8e0213 */
[----:B------:R-:W-:-:S04]  /*1580*/  UIADD3 UR4, UPT, UPT, -UR6, URZ, URZ ;  /* 0x000000ff06047290 */ /* 0x000fc8000fffe1ff */
[----:B------:R-:W-:Y:S01]  /*1590*/  UIMAD UR55, UR55, UR4, UR7 ;  /* 0x00000004373772a4 */ /* 0x000fe2000f8e0207 */
[----:B-12---:R-:W-:Y:S11]  /*15a0*/  BRA.U UP4, `(.L_x_18) ;  /* 0x00000001043c7547 */ /* 0x006ff6000b800000 */
[----:B------:R-:W-:Y:S02]  /*15b0*/  UISETP.GT.U32.AND UP0, UPT, UR58, 0x1, UPT ;  /* 0x000000013a00788c */ /* 0x000fe4000bf04070 */
[----:B------:R-:W-:Y:S02]  /*15c0*/  ULOP3.LUT UR4, UR58, 0xfffffffe, URZ, 0xc0, !UPT ;  /* 0xfffffffe3a047892 */ /* 0x000fe4000f8ec0ff */
[----:B------:R-:W-:Y:S02]  /*15d0*/  UISETP.NE.AND UP1, UPT, UR55, URZ, UP0 ;  /* 0x000000ff3700728c */ /* 0x000fe40008725270 */
[----:B------:R-:W-:Y:S02]  /*15e0*/  UISETP.NE.AND UP0, UPT, UR55, 0x1, UP0 ;  /* 0x000000013700788c */ /* 0x000fe40008705270 */
[----:B------:R-:W-:Y:S02]  /*15f0*/  USEL UR7, URZ, 0x1, UP1 ;  /* 0x00000001ff077887 */ /* 0x000fe40008800000 */
[----:B------:R-:W-:-:S02]  /*1600*/  USEL UR6, URZ, 0x4, UP0 ;  /* 0x00000004ff067887 */ /* 0x000fc40008000000 */
[----:B------:R-:W-:Y:S02]  /*1610*/  USEL UR5, URZ, 0x2, UP1 ;  /* 0x00000002ff057887 */ /* 0x000fe40008800000 */
[----:B------:R-:W-:Y:S02]  /*1620*/  ULEA UR4, UR55, UR4, 0x1 ;  /* 0x0000000437047291 */ /* 0x000fe4000f8e08ff */
[----:B------:R-:W-:Y:S02]  /*1630*/  USEL UR8, URZ, 0x8, UP0 ;  /* 0x00000008ff087887 */ /* 0x000fe40008000000 */
[----:B------:R-:W-:-:S03]  /*1640*/  UIADD3 UR5, UPT, UPT, UR5, UR6, UR7 ;  /* 0x0000000605057290 */ /* 0x000fc6000fffe007 */
[----:B------:R-:W-:Y:S01]  /*1650*/  UMOV UR6, 0x3 ;  /* 0x0000000300067882 */ /* 0x000fe20000000000 */
[----:B------:R-:W-:Y:S02]  /*1660*/  UIADD3 UR5, UPT, UPT, UR5, UR8, URZ ;  /* 0x0000000805057290 */ /* 0x000fe4000fffe0ff */
[----:B------:R-:W-:-:S04]  /*1670*/  USHF.L.U32 UR4, UR6, UR4, URZ ;  /* 0x0000000406047299 */ /* 0x000fc800080006ff */
[----:B------:R-:W-:Y:S02]  /*1680*/  MOV R3, UR5 ;  /* 0x0000000500037c02 */ /* 0x000fe40008000f00 */
[----:B------:R-:W-:Y:S02]  /*1690*/  MOV R2, UR4 ;  /* 0x0000000400027c02 */ /* 0x000fe40008000f00 */
.L_x_18:
[----:B------:R-:W-:Y:S05]  /*16a0*/  BRA.U !UP2, `(.L_x_19) ;  /* 0x000000010ad07547 */ /* 0x000fea000b800000 */
[----:B------:R-:W1:Y:S01]  /*16b0*/  LDCU.128 UR20, c[0x0][0xb10] ;  /* 0x00016200ff1477ac */ /* 0x000e620008000c00 */
[----:B------:R-:W2:Y:S01]  /*16c0*/  LDCU UR12, c[0x0][0x370] ;  /* 0x00006e00ff0c77ac */ /* 0x000ea20008000800 */
[----:B------:R-:W3:Y:S01]  /*16d0*/  LDCU UR5, c[0x0][0x374] ;  /* 0x00006e80ff0577ac */ /* 0x000ee20008000800 */
[----:B------:R-:W4:Y:S01]  /*16e0*/  LDCU UR25, c[0x0][0xb0c] ;  /* 0x00016180ff1977ac */ /* 0x000f220008000800 */
[----:B------:R-:W4:Y:S01]  /*16f0*/  LDCU UR4, c[0x0][0xb20] ;  /* 0x00016400ff0477ac */ /* 0x000f220008000800 */
[----:B------:R-:W4:Y:S01]  /*1700*/  LDCU.64 UR16, c[0x0][0xb28] ;  /* 0x00016500ff1077ac */ /* 0x000f220008000a00 */
[----:B-1----:R-:W-:Y:S02]  /*1710*/  UISETP.NE.AND UP0, UPT, UR22, 0x1, UPT ;  /* 0x000000011600788c */ /* 0x002fe4000bf05270 */
[----:B---3--:R-:W-:Y:S02]  /*1720*/  UIMAD.WIDE.U32 UR6, UR5, UR23, URZ ;  /* 0x00000017050672a5 */ /* 0x008fe4000f8e00ff */
[----:B--2---:R-:W-:-:S02]  /*1730*/  UIMAD.WIDE.U32 UR8, UR12, UR20, URZ ;  /* 0x000000140c0872a5 */ /* 0x004fc4000f8e00ff */
[----:B----4-:R-:W-:Y:S02]  /*1740*/  UISETP.NE.AND UP1, UPT, UR25, 0x1, UPT ;  /* 0x000000011900788c */ /* 0x010fe4000bf25270 */
[----:B------:R-:W-:Y:S01]  /*1750*/  UISETP.NE.AND UP2, UPT, UR18, 0x1, UPT ;  /* 0x000000011200788c */ /* 0x000fe2000bf45270 */
[----:B------:R-:W-:Y:S02]  /*1760*/  UMOV UR6, UR7 ;  /* 0x0000000700067c82 */ /* 0x000fe40008000000 */
[----:B------:R-:W-:Y:S01]  /*1770*/  UMOV UR8, UR9 ;  /* 0x0000000900087c82 */ /* 0x000fe20008000000 */
[----:B------:R-:W-:Y:S02]  /*1780*/  @UP0 USHF.R.U32.HI UR5, URZ, UR4, UR6 ;  /* 0x00000004ff050299 */ /* 0x000fe40008011606 */
[----:B------:R-:W-:Y:S02]  /*1790*/  UIMAD.WIDE.U32 UR14, UR45, UR23, URZ ;  /* 0x000000172d0e72a5 */ /* 0x000fe4000f8e00ff */
[----:B------:R-:W-:-:S02]  /*17a0*/  UIMAD.WIDE.U32 UR6, UR5, UR16, URZ ;  /* 0x00000010050672a5 */ /* 0x000fc4000f8e00ff */
[----:B------:R-:W-:Y:S02]  /*17b0*/  @UP1 USHF.R.U32.HI UR12, URZ, UR21, UR8 ;  /* 0x00000015ff0c1299 */ /* 0x000fe40008011608 */
[----:B------:R-:W-:Y:S02]  /*17c0*/  UIMAD.WIDE.U32 UR10, UR19, UR20, URZ ;  /* 0x00000014130a72a5 */ /* 0x000fe4000f8e00ff */
[----:B------:R-:W-:Y:S01]  /*17d0*/  UIMAD.WIDE.U32 UR8, UR12, UR16, URZ ;  /* 0x000000100c0872a5 */ /* 0x000fe2000f8e00ff */
[----:B------:R-:W-:Y:S01]  /*17e0*/  UMOV UR14, UR15 ;  /* 0x0000000f000e7c82 */ /* 0x000fe20008000000 */
[----:B------:R-:W-:Y:S01]  /*17f0*/  UMOV UR6, UR7 ;  /* 0x0000000700067c82 */ /* 0x000fe20008000000 */
[----:B------:R-:W-:Y:S02]  /*1800*/  USHF.R.U32.HI UR14, URZ, UR4, UR14 ;  /* 0x00000004ff0e7299 */ /* 0x000fe4000801160e */
[----:B------:R-:W-:Y:S01]  /*1810*/  @UP2 USHF.R.U32.HI UR5, URZ, UR17, UR6 ;  /* 0x00000011ff052299 */ /* 0x000fe20008011606 */
[----:B------:R-:W-:-:S02]  /*1820*/  UMOV UR10, UR11 ;  /* 0x0000000b000a7c82 */ /* 0x000fc40008000000 */
[----:B------:R-:W-:Y:S01]  /*1830*/  UMOV UR6, UR9 ;  /* 0x0000000900067c82 */ /* 0x000fe20008000000 */
[----:B------:R-:W-:Y:S02]  /*1840*/  USHF.R.U32.HI UR10, URZ, UR21, UR10 ;  /* 0x00000015ff0a7299 */ /* 0x000fe4000801160a */
[----:B------:R-:W-:Y:S02]  /*1850*/  @UP2 USHF.R.U32.HI UR12, URZ, UR17, UR6 ;  /* 0x00000011ff0c2299 */ /* 0x000fe40008011606 */
[----:B------:R-:W-:Y:S02]  /*1860*/  USEL UR4, UR45, UR14, !UP0 ;  /* 0x0000000e2d047287 */ /* 0x000fe4000c000000 */
[----:B------:R-:W-:Y:S02]  /*1870*/  UIMAD UR6, UR5, UR18, URZ ;  /* 0x00000012050672a4 */ /* 0x000fe4000f8e02ff */
[----:B------:R-:W-:Y:S02]  /*1880*/  USEL UR5, UR19, UR10, !UP1 ;  /* 0x0000000a13057287 */ /* 0x000fe4000c800000 */
[----:B------:R-:W-:-:S02]  /*1890*/  UIMAD UR8, UR12, UR18, URZ ;  /* 0x000000120c0872a4 */ /* 0x000fc4000f8e02ff */
[----:B------:R-:W-:Y:S02]  /*18a0*/  UISETP.GE.AND UP0, UPT, UR4, UR6, UPT ;  /* 0x000000060400728c */ /* 0x000fe4000bf06270 */
[----:B------:R-:W-:Y:S02]  /*18b0*/  UIMAD.WIDE.U32 UR6, UR4, UR16, URZ ;  /* 0x00000010040672a5 */ /* 0x000fe4000f8e00ff */
[----:B------:R-:W-:Y:S02]  /*18c0*/  UISETP.GE.OR UP0, UPT, UR5, UR8, UP0 ;  /* 0x000000080500728c */ /* 0x000fe40008706670 */
[----:B------:R-:W-:Y:S02]  /*18d0*/  UIMAD.WIDE.U32 UR8, UR5, UR16, URZ ;  /* 0x00000010050872a5 */ /* 0x000fe4000f8e00ff */
[----:B------:R-:W-:Y:S02]  /*18e0*/  USHF.R.U32.HI UR7, URZ, UR17, UR7 ;  /* 0x00000011ff077299 */ /* 0x000fe40008011607 */
[----:B------:R-:W-:-:S02]  /*18f0*/  UIADD3 UR10, UPT, UPT, -UR4, URZ, URZ ;  /* 0x000000ff040a7290 */ /* 0x000fc4000fffe1ff */
[----:B------:R-:W-:Y:S02]  /*1900*/  USEL UR7, UR4, UR7, !UP2 ;  /* 0x0000000704077287 */ /* 0x000fe4000d000000 */
[----:B------:R-:W-:Y:S01]  /*1910*/  UIADD3 UR46, UPT, UPT, -UR5, URZ, URZ ;  /* 0x000000ff052e7290 */ /* 0x000fe2000fffe1ff */
[----:B------:R-:W-:Y:S01]  /*1920*/  @!UP0 UMOV UR6, UR9 ;  /* 0x0000000900068c82 */ /* 0x000fe20008000000 */
[----:B------:R-:W-:Y:S02]  /*1930*/  UIADD3 UR8, UPT, UPT, -UR7, URZ, URZ ;  /* 0x000000ff07087290 */ /* 0x000fe4000fffe1ff */
[----:B------:R-:W-:Y:S02]  /*1940*/  @!UP0 USHF.R.U32.HI UR6, URZ, UR17, UR6 ;  /* 0x00000011ff068299 */ /* 0x000fe40008011606 */
[----:B------:R-:W-:Y:S02]  /*1950*/  UIMAD UR8, UR18, UR8, UR4 ;  /* 0x00000008120872a4 */ /* 0x000fe4000f8e0204 */
[----:B------:R-:W-:-:S02]  /*1960*/  @!UP0 USEL UR6, UR5, UR6, !UP2 ;  /* 0x0000000605068287 */ /* 0x000fc4000d000000 */
[----:B------:R-:W-:Y:S02]  /*1970*/  UIMAD UR45, UR22, UR10, UR45 ;  /* 0x0000000a162d72a4 */ /* 0x000fe4000f8e022d */
[----:B------:R-:W-:Y:S02]  /*1980*/  @!UP0 UIADD3 UR7, UPT, UPT, UR7, -UR6, URZ ;  /* 0x8000000607078290 */ /* 0x000fe4000fffe0ff */
[----:B------:R-:W-:Y:S02]  /*1990*/  @!UP0 UIMAD UR6, UR8, UR12, UR6 ;  /* 0x0000000c080682a4 */ /* 0x000fe4000f8e0206 */
[----:B------:R-:W-:Y:S02]  /*19a0*/  @!UP0 UIMAD UR4, UR7, UR18, UR5 ;  /* 0x00000012070482a4 */ /* 0x000fe4000f8e0205 */
[----:B------:R-:W-:Y:S02]  /*19b0*/  UIMAD UR46, UR25, UR46, UR19 ;  /* 0x0000002e192e72a4 */ /* 0x000fe4000f8e0213 */
[----:B------:R-:W-:Y:S01]  /*19c0*/  UIMAD UR45, UR4, UR22, UR45 ;  /* 0x00000016042d72a4 */ /* 0x000fe2000f8e022d */
[----:B------:R-:W-:-:S02]  /*19d0*/  @!UP0 UMOV UR5, UR6 ;  /* 0x0000000600058c82 */ /* 0x000fc40008000000 */
[----:B------:R-:W-:-:S12]  /*19e0*/  UIMAD UR46, UR5, UR25, UR46 ;  /* 0x00000019052e72a4 */ /* 0x000fd8000f8e022e */
.L_x_19:
[----:B------:R-:W-:Y:S02]  /*19f0*/  UISETP.NE.AND UP1, UPT, UR26, 0x1, UPT ;  /* 0x000000011a00788c */ /* 0x000fe4000bf25270 */
[----:B------:R-:W-:Y:S02]  /*1a00*/  UISETP.NE.AND UP0, UPT, UR13, 0x2, UPT ;  /* 0x000000020d00788c */ /* 0x000fe4000bf05270 */
[----:B------:R-:W-:Y:S02]  /*1a10*/  ULOP3.LUT UR28, UR28, 0x800, URZ, 0xc0, !UPT ;  /* 0x000008001c1c7892 */ /* 0x000fe4000f8ec0ff */
[----:B------:R-:W-:-:S03]  /*1a20*/  USHF.L.U32 UR24, UR27, UR24, URZ ;  /* 0x000000181b187299 */ /* 0x000fc600080006ff */
[----:B------:R-:W-:Y:S09]  /*1a30*/  BRA.U UP1, `(.L_x_20) ;  /* 0x0000000101447547 */ /* 0x000ff2000b800000 */
[----:B------:R-:W1:Y:S01]  /*1a40*/  LDCU.128 UR8, c[0x0][0xb10] ;  /* 0x00016200ff0877ac */ /* 0x000e620008000c00 */
[----:B------:R-:W2:Y:S01]  /*1a50*/  LDCU UR12, c[0x0][0xb0c] ;  /* 0x00016180ff0c77ac */ /* 0x000ea20008000800 */
[----:B------:R-:W3:Y:S01]  /*1a60*/  LDCU UR14, c[0x0][0xb20] ;  /* 0x00016400ff0e77ac */ /* 0x000ee20008000800 */
[----:B-1----:R-:W-:Y:S02]  /*1a70*/  UIMAD.WIDE.U32 UR6, UR46, UR8, URZ ;  /* 0x000000082e0672a5 */ /* 0x002fe4000f8e00ff */
[----:B------:R-:W-:Y:S02]  /*1a80*/  UIMAD.WIDE.U32 UR4, UR45, UR11, URZ ;  /* 0x0000000b2d0472a5 */ /* 0x000fe4000f8e00ff */
[----:B--2---:R-:W-:Y:S02]  /*1a90*/  UISETP.NE.AND UP2, UPT, UR12, 0x1, UPT ;  /* 0x000000010c00788c */ /* 0x004fe4000bf45270 */
[----:B------:R-:W-:Y:S01]  /*1aa0*/  UISETP.NE.AND UP1, UPT, UR10, 0x1, UPT ;  /* 0x000000010a00788c */ /* 0x000fe2000bf25270 */
[----:B------:R-:W-:-:S02]  /*1ab0*/  UMOV UR6, UR7 ;  /* 0x0000000700067c82 */ /* 0x000fc40008000000 */
[----:B------:R-:W-:Y:S01]  /*1ac0*/  UMOV UR4, UR5 ;  /* 0x0000000500047c82 */ /* 0x000fe20008000000 */
[----:B------:R-:W-:Y:S02]  /*1ad0*/  USHF.R.U32.HI UR6, URZ, UR9, UR6 ;  /* 0x00000009ff067299 */ /* 0x000fe40008011606 */
[----:B---3--:R-:W-:Y:S02]  /*1ae0*/  USHF.R.U32.HI UR4, URZ, UR14, UR4 ;  /* 0x0000000eff047299 */ /* 0x008fe40008011604 */
[----:B------:R-:W-:Y:S02]  /*1af0*/  USEL UR5, UR46, UR6, !UP2 ;  /* 0x000000062e057287 */ /* 0x000fe4000d000000 */
[----:B------:R-:W-:-:S04]  /*1b00*/  USEL UR4, UR45, UR4, !UP1 ;  /* 0x000000042d047287 */ /* 0x000fc8000c800000 */
[----:B------:R-:W-:Y:S02]  /*1b10*/  UIADD3 UR6, UPT, UPT, -UR4, UR5, URZ ;  /* 0x0000000504067290 */ /* 0x000fe4000fffe1ff */
[----:B------:R-:W-:Y:S02]  /*1b20*/  UIADD3 UR4, UPT, UPT, UR4, -UR5, URZ ;  /* 0x8000000504047290 */ /* 0x000fe4000fffe0ff */
[----:B------:R-:W-:Y:S02]  /*1b30*/  UIMAD UR45, UR6, UR10, UR45 ;  /* 0x0000000a062d72a4 */ /* 0x000fe4000f8e022d */
[----:B------:R-:W-:-:S12]  /*1b40*/  UIMAD UR46, UR4, UR12, UR46 ;  /* 0x0000000c042e72a4 */ /* 0x000fd8000f8e022e */
.L_x_20:
[----:B------:R-:W-:Y:S05]  /*1b50*/  BRA.U !UP5, `(.L_x_21) ;  /* 0x000000010d0c7547 */ /* 0x000fea000b800000 */
[----:B------:R-:W-:Y:S01]  /*1b60*/  UCGABAR_WAIT ;  /* 0x0000000000007dc7 */ /* 0x000fe20008000000 */
[----:B------:R-:W-:Y:S01]  /*1b70*/  CCTL.IVALL ;  /* 0x00000000ff00798f */ /* 0x000fe20002000000 */
[----:B------:R-:W-:Y:S05]  /*1b80*/  BRA `(.L_x_22) ;  /* 0x0000000000047947 */ /* 0x000fea0003800000 */
.L_x_21:
[----:B------:R-:W-:Y:S06]  /*1b90*/  BAR.SYNC.DEFER_BLOCKING 0x0 ;  /* 0x0000000000007b1d */ /* 0x000fec0000010000 */
.L_x_22:
[----:B------:R-:W-:Y:S05]  /*1ba0*/  BRA.U UP0, `(.L_x_23) ;  /* 0x0000002500607547 */ /* 0x000fea000b800000 */
[----:B------:R-:W1:Y:S01]  /*1bb0*/  LDCU UR6, c[0x0][0x38c] ;  /* 0x00007180ff0677ac */ /* 0x000e620008000800 */
[----:B------:R-:W2:Y:S01]  /*1bc0*/  S2UR UR8, SR_CgaCtaId ;  /* 0x00000000000879c3 */ /* 0x000ea20000008800 */
[----:B------:R-:W-:Y:S01]  /*1bd0*/  PLOP3.LUT P1, PT, PT, PT, UP3, 0x80, 0x8 ;  /* 0x000000000008781c */ /* 0x000fe20003f2f038 */
[----:B------:R-:W-:Y:S01]  /*1be0*/  IMAD.MOV.U32 R12, RZ, RZ, 0x1 ;  /* 0x00000001ff0c7424 */ /* 0x000fe200078e00ff */
[----:B------:R-:W-:Y:S01]  /*1bf0*/  USHF.L.U32 UR47, UR19, 0x6, URZ ;  /* 0x00000006132f7899 */ /* 0x000fe200080006ff */
[----:B------:R-:W-:Y:S01]  /*1c00*/  ISETP.NE.AND P2, PT, R0, RZ, P3 ;  /* 0x000000ff0000720c */ /* 0x000fe20001f45270 */
[----:B------:R-:W-:Y:S01]  /*1c10*/  UMOV UR7, 0x400 ;  /* 0x0000040000077882 */ /* 0x000fe20000000000 */
[----:B------:R-:W-:Y:S01]  /*1c20*/  UISETP.NE.AND UP1, UPT, UR13, URZ, UPT ;  /* 0x000000ff0d00728c */ /* 0x000fe2000bf25270 */
[----:B------:R-:W-:Y:S01]  /*1c30*/  PLOP3.LUT P1, PT, P1, PT, PT, 0x8, 0x80 ;  /* 0x000000000080781c */ /* 0x000fe20000f2e170 */
[----:B------:R-:W-:Y:S01]  /*1c40*/  USHF.L.U32 UR44, UR19, 0x5, URZ ;  /* 0x00000005132c7899 */ /* 0x000fe200080006ff */
[----:B------:R-:W-:Y:S01]  /*1c50*/  CS2R R10, SRZ ;  /* 0x00000000000a7805 */ /* 0x000fe2000001ff00 */
[----:B------:R-:W-:Y:S01]  /*1c60*/  ULOP3.LUT UR47, UR47, 0x40, URZ, 0xc0, !UPT ;  /* 0x000000402f2f7892 */ /* 0x000fe2000f8ec0ff */
[----:B------:R-:W-:Y:S01]  /*1c70*/  IMAD.MOV.U32 R9, RZ, RZ, RZ ;  /* 0x000000ffff097224 */ /* 0x000fe200078e00ff */
[----:B------:R-:W3:Y:S01]  /*1c80*/  LDCU UR39, c[0x0][0x370] ;  /* 0x00006e00ff2777ac */ /* 0x000ee20008000800 */
[----:B------:R-:W-:Y:S01]  /*1c90*/  IMAD.MOV.U32 R8, RZ, RZ, 0x1 ;  /* 0x00000001ff087424 */ /* 0x000fe200078e00ff */
[----:B------:R-:W4:Y:S01]  /*1ca0*/  LDCU.64 UR26, c[0x0][0x348] ;  /* 0x00006900ff1a77ac */ /* 0x000f220008000a00 */
[----:B-1----:R-:W-:-:S02]  /*1cb0*/  UIADD3 UR5, UPT, UPT, UR6, 0x3f, URZ ;  /* 0x0000003f06057890 */ /* 0x002fc4000fffe0ff */
[----:B------:R-:W-:Y:S02]  /*1cc0*/  UIADD3 UR49, UPT, UPT, UR6, 0x7e, URZ ;  /* 0x0000007e06317890 */ /* 0x000fe4000fffe0ff */
[----:B------:R-:W-:Y:S02]  /*1cd0*/  USHF.R.S32.HI UR4, URZ, 0x1f, UR5 ;  /* 0x0000001fff047899 */ /* 0x000fe40008011405 */
[----:B--2---:R-:W-:Y:S02]  /*1ce0*/  ULEA UR13, UR8, UR7, 0x18 ;  /* 0x00000007080d7291 */ /* 0x004fe4000f8ec0ff */
[----:B------:R-:W-:Y:S02]  /*1cf0*/  ULEA.HI UR4, UR4, UR5, URZ, 0x6 ;  /* 0x0000000504047291 */ /* 0x000fe4000f8f30ff */
[----:B------:R-:W-:Y:S02]  /*1d00*/  UIADD3 UR5, UPT, UPT, UR6, -0x1, URZ ;  /* 0xffffffff06057890 */ /* 0x000fe4000fffe0ff */
[----:B------:R-:W-:-:S02]  /*1d10*/  USHF.R.S32.HI UR42, URZ, 0x6, UR4 ;  /* 0x00000006ff2a7899 */ /* 0x000fc40008011404 */
[----:B------:R-:W-:Y:S02]  /*1d20*/  UISETP.GE.U32.AND UP2, UPT, UR5, -0x7f, UPT ;  /* 0xffffff810500788c */ /* 0x000fe4000bf46070 */
[----:B------:R-:W-:Y:S01]  /*1d30*/  UISETP.LT.U32.AND UP0, UPT, UR42, 0x24, UPT ;  /* 0x000000242a00788c */ /* 0x000fe2000bf01070 */
[----:B------:R-:W1:Y:S03]  /*1d40*/  LDCU UR38, c[0x0][0x374] ;  /* 0x00006e80ff2677ac */ /* 0x000e660008000800 */
[----:B------:R-:W-:Y:S02]  /*1d50*/  USEL UR41, UR42, 0x24, UP0 ;  /* 0x000000242a297887 */ /* 0x000fe40008000000 */
[----:B------:R-:W-:Y:S02]  /*1d60*/  ULOP3.LUT UR44, UR44, 0x20, URZ, 0xc0, !UPT ;  /* 0x000000202c2c7892 */ /* 0x000fe4000f8ec0ff */
[----:B------:R-:W-:-:S02]  /*1d70*/  UIADD3 UR4, UPT, UPT, UR41, -0x1, URZ ;  /* 0xffffffff29047890 */ /* 0x000fc4000fffe0ff */
[----:B------:R-:W-:Y:S02]  /*1d80*/  @UP2 UIADD3 UR4, UPT, UPT, UR41, URZ, URZ ;  /* 0x000000ff29042290 */ /* 0x000fe4000fffe0ff */
[----:B------:R-:W-:Y:S02]  /*1d90*/  USEL UR21, UR34, 0x2, UP1 ;  /* 0x0000000222157887 */ /* 0x000fe40008800000 */
[----:B------:R-:W-:Y:S02]  /*1da0*/  UIADD3 UR30, UPT, UPT, UR13, 0x2600, UR28 ;  /* 0x000026000d1e7890 */ /* 0x000fe4000fffe01c */
[----:B------:R-:W-:Y:S02]  /*1db0*/  ULEA.HI UR47, UR28, UR47, URZ, 0x1a ;  /* 0x0000002f1c2f7291 */ /* 0x000fe4000f8fd0ff */
[----:B------:R-:W-:Y:S02]  /*1dc0*/  UIADD3 UR48, UPT, UPT, UR42, -UR41, URZ ;  /* 0x800000292a307290 */ /* 0x000fe4000fffe0ff */
[----:B------:R-:W-:-:S02]  /*1dd0*/  UIADD3 UR29, UPT, UPT, UR4, 0x1, URZ ;  /* 0x00000001041d7890 */ /* 0x000fc4000fffe0ff */
[----:B------:R-:W-:Y:S01]  /*1de0*/  UIADD3 UR43, UPT, UPT, -UR4, URZ, URZ ;  /* 0x000000ff042b7290 */ /* 0x000fe2000fffe1ff */
[----:B-1-34-:R-:W-:-:S11]  /*1df0*/  UMOV UR6, URZ ;  /* 0x000000ff00067c82 */ /* 0x01afd60008000000 */
.L_x_43:
[----:B------:R-:W1:Y:S02]  /*1e00*/  S2UR UR4, SR_CgaCtaId ;  /* 0x00000000000479c3 */ /* 0x000e640000008800 */
[----:B-1----:R-:W-:-:S09]  /*1e10*/  UISETP.NE.AND UP0, UPT, UR4, URZ, UPT ;  /* 0x000000ff0400728c */ /* 0x002fd2000bf05270 */
[----:B------:R-:W-:Y:S05]  /*1e20*/  BRA.U UP0, `(.L_x_24) ;  /* 0x0000000100287547 */ /* 0x000fea000b800000 */
[----:B------:R-:W-:Y:S02]  /*1e30*/  LEA R0, R9, UR13, 0x3 ;  /* 0x0000000d09007c11 */ /* 0x000fe4000f8e18ff */
[----:B------:R-:W-:-:S04]  /*1e40*/  SHF.L.U32 R2, R8, 0x1f, RZ ;  /* 0x0000001f08027819 */ /* 0x000fc800000006ff */
[----:B------:R-:W1:Y:S02]  /*1e50*/  SYNCS.PHASECHK.TRANS64.TRYWAIT P0, [R0+URZ+0x2d0], R2 ;  /* 0x0002d002000075a7 */ /* 0x000e6400080011ff */
[----:B-1----:R-:W-:Y:S05]  /*1e60*/  @!P0 BRA `(.L_x_25) ;  /* 0x0000006400408947 */ /* 0x002fea0003800000 */
.L_x_146:
[----:B------:R-:W-:Y:S01]  /*1e70*/  VIADD R9, R9, 0x1 ;  /* 0x0000000109097836 */ /* 0x000fe20000000000 */
[----:B------:R1:W-:Y:S04]  /*1e80*/  SYNCS.ARRIVE.TRANS64.A1T0 RZ, [R0+URZ+0x2c0], RZ ;  /* 0x0002c0ff00ff79a7 */ /* 0x0003e800081000ff */
[----:B------:R-:W-:-:S04]  /*1e90*/  ISETP.NE.AND P0, PT, R9, 0x2, PT ;  /* 0x000000020900780c */ /* 0x000fc80003f05270 */
[----:B------:R-:W-:Y:S02]  /*1ea0*/  SEL R9, R9, RZ, P0 ;  /* 0x000000ff09097207 */ /* 0x000fe40000000000 */
[----:B-1----:R-:W-:-:S04]  /*1eb0*/  SEL R0, RZ, 0x1, P0 ;  /* 0x00000001ff007807 */ /* 0x002fc80000000000 */
[----:B------:R-:W-:-:S07]  /*1ec0*/  LOP3.LUT R8, R8, R0, RZ, 0x3c, !PT ;  /* 0x0000000008087212 */ /* 0x000fce00078e3cff */
.L_x_24:
[----:B------:R-:W-:Y:S01]  /*1ed0*/  ULEA UR4, UR6, UR13, 0x3 ;  /* 0x0000000d06047291 */ /* 0x000fe2000f8e18ff */
[----:B------:R-:W-:Y:S01]  /*1ee0*/  SHF.L.U32 R0, R12, 0x1f, RZ ;  /* 0x0000001f0c007819 */ /* 0x000fe200000006ff */
[----:B------:R-:W-:Y:S02]  /*1ef0*/  UISETP.GE.U32.AND UP0, UPT, UR49, 0x7f, UPT ;  /* 0x0000007f3100788c */ /* 0x000fe4000bf06070 */
[----:B------:R-:W-:Y:S01]  /*1f00*/  ULEA UR11, UR45, UR44, 0x6 ;  /* 0x0000002c2d0b7291 */ /* 0x000fe2000f8e30ff */
[----:B------:R-:W-:-:S04]  /*1f10*/  UMOV UR7, URZ ;  /* 0x000000ff00077c82 */ /* 0x000fc80008000000 */
[----:B------:R1:W2:Y:S01]  /*1f20*/  SYNCS.PHASECHK.TRANS64.TRYWAIT P0, [UR4+0x120], R0 ;  /* 0x00012000ff0075a7 */ /* 0x0002a20008001104 */
[----:B------:R-:W-:-:S04]  /*1f30*/  ULEA.HI UR4, UR46, UR46, URZ, 0x1 ;  /* 0x0000002e2e047291 */ /* 0x000fc8000f8f08ff */
[----:B------:R-:W-:-:S04]  /*1f40*/  USHF.L.U32 UR4, UR4, 0x6, URZ ;  /* 0x0000000604047899 */ /* 0x000fc800080006ff */
[----:B------:R-:W-:-:S04]  /*1f50*/  ULOP3.LUT UR35, UR4, 0xffffff80, URZ, 0xc0, !UPT ;  /* 0xffffff8004237892 */ /* 0x000fc8000f8ec0ff */
[----:B------:R-:W-:Y:S01]  /*1f60*/  UIADD3 UR35, UPT, UPT, UR47, UR35, URZ ;  /* 0x000000232f237290 */ /* 0x000fe2000fffe0ff */
[----:B------:R-:W-:Y:S11]  /*1f70*/  BRA.U !UP0, `(.L_x_26) ;  /* 0x0000000108c47547 */ /* 0x000ff6000b800000 */
[----:B------:R-:W-:Y:S01]  /*1f80*/  UMOV UR16, UR43 ;  /* 0x0000002b00107c82 */ /* 0x000fe20008000000 */
[----:B------:R-:W-:Y:S01]  /*1f90*/  UMOV UR4, UR6 ;  /* 0x0000000600047c82 */ /* 0x000fe20008000000 */
[----:B------:R-:W-:-:S05]  /*1fa0*/  UMOV UR34, URZ ;  /* 0x000000ff00227c82 */ /* 0x000fca0008000000 */
.L_x_32:
[----:B------:R-:W-:Y:S01]  /*1fb0*/  ULEA UR33, UR4, UR13, 0x3 ;  /* 0x0000000d04217291 */ /* 0x000fe2000f8e18ff */
[----:B------:R-:W-:Y:S01]  /*1fc0*/  @P3 MOV R2, 0x3000 ;  /* 0x0000300000023802 */ /* 0x000fe20000000f00 */
[----:B--234-:R-:W-:Y:S10]  /*1fd0*/  @P0 BRA `(.L_x_27) ;  /* 0x00000000000c0947 */ /* 0x01cff40003800000 */
[----:B------:R-:W-:-:S04]  /*1fe0*/  SHF.L.U32 R3, R12, 0x1f, RZ ;  /* 0x0000001f0c037819 */ /* 0x000fc800000006ff */
[----:B------:R-:W2:Y:S02]  /*1ff0*/  SYNCS.PHASECHK.TRANS64.TRYWAIT P0, [UR33+0x120], R3 ;  /* 0x00012003ff0075a7 */ /* 0x000ea40008001121 */
[----:B--2---:R-:W-:Y:S05]  /*2000*/  @!P0 BRA `(.L_x_28) ;  /* 0x0000006000ec8947 */ /* 0x004fea0003800000 */
.L_x_27:
[----:B------:R2:W-:Y:S01]  /*2010*/  @P3 SYNCS.ARRIVE.TRANS64 RZ, [UR33], R2 ;  /* 0x00000002ffff39a7 */ /* 0x0005e20008000021 */
[----:B------:R-:W-:Y:S02]  /*2020*/  ULOP3.LUT UR5, UR21, 0x2, URZ, 0xfc, !UPT ;  /* 0x0000000215057892 */ /* 0x000fe4000f8efcff */
[----:B------:R-:W-:Y:S02]  /*2030*/  UIADD3 UR16, UPT, UPT, UR16, 0x1, URZ ;  /* 0x0000000110107890 */ /* 0x000fe4000fffe0ff */
[----:B------:R-:W-:Y:S02]  /*2040*/  UISETP.NE.AND UP0, UPT, UR5, 0x2, UPT ;  /* 0x000000020500788c */ /* 0x000fe4000bf05270 */
[----:B------:R-:W-:-:S07]  /*2050*/  UISETP.NE.AND UP2, UPT, UR16, 0x1, UPT ;  /* 0x000000011000788c */ /* 0x000fce000bf45270 */
[----:B------:R-:W-:Y:S05]  /*2060*/  BRA.U UP0, `(.L_x_29) ;  /* 0x0000000100047547 */ /* 0x000fea000b800000 */
[----:B------:R-:W-:Y:S05]  /*2070*/  BPT.TRAP 0x1 ;  /* 0x000000040000795c */ /* 0x000fea0000300000 */
.L_x_29:
[----:B------:R-:W-:Y:S04]  /*2080*/  BSSY.RECONVERGENT B0, `(.L_x_30) ;  /* 0x0000003000007945 */ /* 0x000fe80003800200 */
[----:B------:R-:W-:Y:S05]  /*2090*/  @!P2 BRA `(.L_x_31) ;  /* 0x000000000004a947 */ /* 0x000fea0003800000 */
[----:B------:R-:W-:Y:S05]  /*20a0*/  BPT.TRAP 0x1 ;  /* 0x000000040000795c */ /* 0x000fea0000300000 */
.L_x_31:
[----:B------:R-:W-:Y:S05]  /*20b0*/  BSYNC.RECONVERGENT B0 ;  /* 0x0000000000007941 */ /* 0x000fea0003800200 */
.L_x_30:
[----:B------:R-:W-:Y:S02]  /*20c0*/  UIADD3 UR5, UPT, UPT, UR4, 0x1, URZ ;  /* 0x0000000104057890 */ /* 0x000fe4000fffe0ff */
[----:B------:R-:W-:Y:S02]  /*20d0*/  ULEA UR32, UR4, UR28, 0xc ;  /* 0x0000001c04207291 */ /* 0x000fe4000f8e60ff */
[----:B------:R-:W-:Y:S02]  /*20e0*/  UISETP.NE.AND UP0, UPT, UR5, 0x24, UPT ;  /* 0x000000240500788c */ /* 0x000fe4000bf05270 */
[----:B------:R-:W-:Y:S02]  /*20f0*/  UIADD3 UR14, UP1, UPT, UR26, 0x80, URZ ;  /* 0x000000801a0e7890 */ /* 0x000fe4000ff3e0ff */
[----:B------:R-:W-:Y:S02]  /*2100*/  USEL UR7, URZ, 0x1, UP0 ;  /* 0x00000001ff077887 */ /* 0x000fe40008000000 */
[----:B------:R-:W-:-:S02]  /*2110*/  USEL UR6, UR5, URZ, UP0 ;  /* 0x000000ff05067287 */ /* 0x000fc40008000000 */
[----:B------:R-:W-:Y:S02]  /*2120*/  ULEA UR8, UR4, UR13, 0xb ;  /* 0x0000000d04087291 */ /* 0x000fe4000f8e58ff */
[----:B------:R-:W-:Y:S01]  /*2130*/  ULEA UR5, UR6, UR13, 0x3 ;  /* 0x0000000d06057291 */ /* 0x000fe2000f8e18ff */
[----:B------:R-:W-:Y:S01]  /*2140*/  LOP3.LUT R12, R12, UR7, RZ, 0x3c, !PT ;  /* 0x000000070c0c7c12 */ /* 0x000fe2000f8e3cff */
[----:B------:R-:W-:Y:S02]  /*2150*/  UIADD3 UR4, UP0, UPT, UR26, 0x180, URZ ;  /* 0x000001801a047890 */ /* 0x000fe4000ff1e0ff */
[----:B------:R-:W-:Y:S01]  /*2160*/  ULOP3.LUT UR33, UR33, 0xfefffff8, URZ, 0xc0, !UPT ;  /* 0xfefffff821217892 */ /* 0x000fe2000f8ec0ff */
[----:B-1----:R-:W-:Y:S01]  /*2170*/  SHF.L.U32 R0, R12, 0x1f, RZ ;  /* 0x0000001f0c007819 */ /* 0x002fe200000006ff */
[----:B------:R-:W-:Y:S02]  /*2180*/  UIADD3.X UR15, UPT, UPT, URZ, UR27, URZ, UP1, !UPT ;  /* 0x0000001bff0f7290 */ /* 0x000fe40008ffe4ff */
[----:B------:R-:W-:Y:S01]  /*2190*/  UIADD3 UR32, UPT, UPT, UR13, 0x2600, UR32 ;  /* 0x000026000d207890 */ /* 0x000fe2000fffe020 */
[----:B------:R3:W4:Y:S01]  /*21a0*/  SYNCS.PHASECHK.TRANS64.TRYWAIT P0, [UR5+0x120], R0 ;  /* 0x00012000ff0075a7 */ /* 0x0007220008001105 */
[----:B------:R-:W-:-:S02]  /*21b0*/  UPRMT UR7, URZ, 0x5410, UR24 ;  /* 0x00005410ff077896 */ /* 0x000fc40008000018 */
[----:B------:R-:W-:Y:S02]  /*21c0*/  UIADD3 UR8, UPT, UPT, UR8, 0x26600, URZ ;  /* 0x0002660008087890 */ /* 0x000fe4000fffe0ff */
[----:B------:R-:W-:Y:S01]  /*21d0*/  UIADD3.X UR5, UPT, UPT, URZ, UR27, URZ, UP0, !UPT ;  /* 0x0000001bff057290 */ /* 0x000fe200087fe4ff */
[----:B------:R-:W-:Y:S01]  /*21e0*/  UMOV UR18, 0x0 ;  /* 0x0000000000127882 */ /* 0x000fe20000000000 */
[----:B------:R-:W-:Y:S01]  /*21f0*/  UMOV UR19, 0x10000000 ;  /* 0x1000000000137882 */ /* 0x000fe20000000000 */
[----:B------:R-:W-:Y:S01]  /*2200*/  UMOV UR10, UR34 ;  /* 0x00000022000a7c82 */ /* 0x000fe20008000000 */
[----:B------:R-:W-:Y:S01]  /*2210*/  UMOV UR12, UR36 ;  /* 0x00000024000c7c82 */ /* 0x000fe20008000000 */
[----:B------:R-:W-:Y:S01]  /*2220*/  UMOV UR9, UR33 ;  /* 0x0000002100097c82 */ /* 0x000fe20008000000 */
[----:B------:R1:W-:Y:S03]  /*2230*/  UTMALDG.3D.MULTICAST.2CTA [UR32], [UR14], UR7, desc[UR18] ;  /* 0x000012200e0073b4 */ /* 0x0003e60008211807 */
[----:B------:R2:W-:Y:S01]  /*2240*/  UTMALDG.3D.2CTA [UR8], [UR4], desc[UR18] ;  /* 0x00001208040075b4 */ /* 0x0005e20008211000 */
[----:B-1----:R-:W-:Y:S01]  /*2250*/  UIADD3 UR34, UPT, UPT, UR34, 0x40, URZ ;  /* 0x0000004022227890 */ /* 0x002fe2000fffe0ff */
[----:B------:R-:W-:Y:S01]  /*2260*/  UMOV UR7, UR29 ;  /* 0x0000001d00077c82 */ /* 0x000fe20008000000 */
[----:B--2---:R-:W-:Y:S01]  /*2270*/  UMOV UR4, UR6 ;  /* 0x0000000600047c82 */ /* 0x004fe20008000000 */
[----:B------:R-:W-:Y:S09]  /*2280*/  BRA.U UP2, `(.L_x_32) ;  /* 0xfffffffd02487547 */ /* 0x000ff2000b83ffff */
.L_x_26:
[----:B------:R-:W-:Y:S01]  /*2290*/  ULEA UR4, UR6, UR13, 0x3 ;  /* 0x0000000d06047291 */ /* 0x000fe2000f8e18ff */
[----:B-1-3--:R-:W-:Y:S01]  /*22a0*/  SHF.L.U32 R0, R12, 0x1f, RZ ;  /* 0x0000001f0c007819 */ /* 0x00afe200000006ff */
[----:B------:R-:W-:Y:S01]  /*22b0*/  @!P1 SYNCS.ARRIVE.TRANS64.A1T0 RZ, [UR13+0x258], RZ ;  /* 0x000258ffffff99a7 */ /* 0x000fe2000810000d */
[----:B------:R-:W-:-:S06]  /*22c0*/  UISETP.GT.AND UP0, UPT, UR42, UR41, UPT ;  /* 0x000000292a00728c */ /* 0x000fcc000bf04270 */
[----:B--2-4-:R1:W2:Y:S03]  /*22d0*/  SYNCS.PHASECHK.TRANS64.TRYWAIT P0, [UR4+0x120], R0 ;  /* 0x00012000ff0075a7 */ /* 0x0142a60008001104 */
[----:B------:R-:W-:Y:S05]  /*22e0*/  BRA.U !UP0, `(.L_x_33) ;  /* 0x0000000108c07547 */ /* 0x000fea000b800000 */
[----:B------:R-:W-:Y:S01]  /*22f0*/  UIADD3 UR25, UPT, UPT, UR48, UR7, URZ ;  /* 0x0000000730197290 */ /* 0x000fe2000fffe0ff */
[----:B------:R-:W-:-:S11]  /*2300*/  UMOV UR4, UR6 ;  /* 0x0000000600047c82 */ /* 0x000fd60008000000 */
.L_x_39:
[----:B------:R-:W-:Y:S01]  /*2310*/  ULEA UR17, UR4, UR13, 0x3 ;  /* 0x0000000d04117291 */ /* 0x000fe2000f8e18ff */
[----:B--2---:R-:W-:Y:S01]  /*2320*/  @P3 MOV R2, 0x3000 ;  /* 0x0000300000023802 */ /* 0x004fe20000000f00 */
[----:B--2-4-:R-:W-:Y:S10]  /*2330*/  @P0 BRA `(.L_x_34) ;  /* 0x00000000000c0947 */ /* 0x014ff40003800000 */
[----:B------:R-:W-:-:S04]  /*2340*/  SHF.L.U32 R3, R12, 0x1f, RZ ;  /* 0x0000001f0c037819 */ /* 0x000fc800000006ff */
[----:B------:R-:W2:Y:S02]  /*2350*/  SYNCS.PHASECHK.TRANS64.TRYWAIT P0, [UR17+0x120], R3 ;  /* 0x00012003ff0075a7 */ /* 0x000ea40008001111 */
[----:B--2---:R-:W-:Y:S05]  /*2360*/  @!P0 BRA `(.L_x_35) ;  /* 0x00000060002c8947 */ /* 0x004fea0003800000 */
.L_x_34:
[----:B------:R2:W-:Y:S01]  /*2370*/  @P3 SYNCS.ARRIVE.TRANS64 RZ, [UR17], R2 ;  /* 0x00000002ffff39a7 */ /* 0x0005e20008000011 */
[----:B------:R-:W-:-:S04]  /*2380*/  ULOP3.LUT UR5, UR21, 0x2, URZ, 0xfc, !UPT ;  /* 0x0000000215057892 */ /* 0x000fc8000f8efcff */
[----:B------:R-:W-:-:S09]  /*2390*/  UISETP.NE.AND UP0, UPT, UR5, 0x2, UPT ;  /* 0x000000020500788c */ /* 0x000fd2000bf05270 */
[----:B------:R-:W-:Y:S05]  /*23a0*/  BRA.U UP0, `(.L_x_36) ;  /* 0x0000000100047547 */ /* 0x000fea000b800000 */
[----:B------:R-:W-:Y:S05]  /*23b0*/  BPT.TRAP 0x1 ;  /* 0x000000040000795c */ /* 0x000fea0000300000 */
.L_x_36:
[----:B------:R-:W-:Y:S04]  /*23c0*/  BSSY.RECONVERGENT B0, `(.L_x_37) ;  /* 0x0000003000007945 */ /* 0x000fe80003800200 */
[----:B------:R-:W-:Y:S05]  /*23d0*/  @!P2 BRA `(.L_x_38) ;  /* 0x000000000004a947 */ /* 0x000fea0003800000 */
[----:B------:R-:W-:Y:S05]  /*23e0*/  BPT.TRAP 0x1 ;  /* 0x000000040000795c */ /* 0x000fea0000300000 */
.L_x_38:
[----:B------:R-:W-:Y:S05]  /*23f0*/  BSYNC.RECONVERGENT B0 ;  /* 0x0000000000007941 */ /* 0x000fea0003800200 */
.L_x_37:
[----:B------:R-:W-:Y:S02]  /*2400*/  UIADD3 UR5, UPT, UPT, UR4, 0x1, URZ ;  /* 0x0000000104057890 */ /* 0x000fe4000fffe0ff */
[----:B------:R-:W-:Y:S02]  /*2410*/  UIADD3 UR14, UP1, UPT, UR26, 0x80, URZ ;  /* 0x000000801a0e7890 */ /* 0x000fe4000ff3e0ff */
[----:B------:R-:W-:Y:S02]  /*2420*/  UISETP.NE.AND UP0, UPT, UR5, 0x24, UPT ;  /* 0x000000240500788c */ /* 0x000fe4000bf05270 */
[----:B------:R-:W-:Y:S02]  /*2430*/  ULEA UR16, UR4, UR30, 0xc ;  /* 0x0000001e04107291 */ /* 0x000fe4000f8e60ff */
[----:B------:R-:W-:Y:S02]  /*2440*/  USEL UR8, URZ, 0x1, UP0 ;  /* 0x00000001ff087887 */ /* 0x000fe40008000000 */
[----:B------:R-:W-:-:S02]  /*2450*/  USEL UR6, UR5, URZ, UP0 ;  /* 0x000000ff05067287 */ /* 0x000fc40008000000 */
[----:B------:R-:W-:Y:S02]  /*2460*/  UIADD3 UR22, UP0, UPT, UR26, 0x180, URZ ;  /* 0x000001801a167890 */ /* 0x000fe4000ff1e0ff */
[----:B------:R-:W-:Y:S01]  /*2470*/  LOP3.LUT R12, R12, UR8, RZ, 0x3c, !PT ;  /* 0x000000080c0c7c12 */ /* 0x000fe2000f8e3cff */
[----:B------:R-:W-:Y:S02]  /*2480*/  ULEA UR8, UR4, UR13, 0xb ;  /* 0x0000000d04087291 */ /* 0x000fe4000f8e58ff */
[----:B------:R-:W-:Y:S01]  /*2490*/  ULEA UR5, UR6, UR13, 0x3 ;  /* 0x0000000d06057291 */ /* 0x000fe2000f8e18ff */
[----:B-1----:R-:W-:Y:S01]  /*24a0*/  SHF.L.U32 R0, R12, 0x1f, RZ ;  /* 0x0000001f0c007819 */ /* 0x002fe200000006ff */
[----:B------:R-:W-:Y:S02]  /*24b0*/  USHF.L.U32 UR18, UR7, 0x6, URZ ;  /* 0x0000000607127899 */ /* 0x000fe400080006ff */
[----:B------:R-:W-:Y:S02]  /*24c0*/  ULOP3.LUT UR17, UR17, 0xfefffff8, URZ, 0xc0, !UPT ;  /* 0xfefffff811117892 */ /* 0x000fe4000f8ec0ff */
[----:B------:R-:W-:-:S02]  /*24d0*/  UIADD3.X UR15, UPT, UPT, URZ, UR27, URZ, UP1, !UPT ;  /* 0x0000001bff0f7290 */ /* 0x000fc40008ffe4ff */
[----:B------:R-:W-:Y:S01]  /*24e0*/  UPRMT UR4, URZ, 0x5410, UR24 ;  /* 0x00005410ff047896 */ /* 0x000fe20008000018 */
[----:B------:R3:W4:Y:S01]  /*24f0*/  SYNCS.PHASECHK.TRANS64.TRYWAIT P0, [UR5+0x120], R0 ;  /* 0x00012000ff0075a7 */ /* 0x0007220008001105 */
[----:B------:R-:W-:Y:S02]  /*2500*/  UIADD3 UR8, UPT, UPT, UR8, 0x26600, URZ ;  /* 0x0002660008087890 */ /* 0x000fe4000fffe0ff */
[----:B------:R-:W-:Y:S01]  /*2510*/  UIADD3.X UR23, UPT, UPT, URZ, UR27, URZ, UP0, !UPT ;  /* 0x0000001bff177290 */ /* 0x000fe200087fe4ff */
[----:B------:R-:W-:Y:S01]  /*2520*/  UMOV UR32, 0x0 ;  /* 0x0000000000207882 */ /* 0x000fe20000000000 */
[----:B------:R-:W-:Y:S01]  /*2530*/  UMOV UR33, 0x10000000 ;  /* 0x1000000000217882 */ /* 0x000fe20000000000 */
[----:B------:R-:W-:Y:S01]  /*2540*/  UMOV UR19, UR35 ;  /* 0x0000002300137c82 */ /* 0x000fe20008000000 */
[----:B------:R-:W-:Y:S01]  /*2550*/  UMOV UR20, UR36 ;  /* 0x0000002400147c82 */ /* 0x000fe20008000000 */
[----:B------:R-:W-:Y:S01]  /*2560*/  UMOV UR12, UR36 ;  /* 0x00000024000c7c82 */ /* 0x000fe20008000000 */
[----:B------:R-:W-:Y:S01]  /*2570*/  UMOV UR9, UR17 ;  /* 0x0000001100097c82 */ /* 0x000fe20008000000 */
[----:B------:R-:W-:Y:S01]  /*2580*/  UMOV UR10, UR18 ;  /* 0x00000012000a7c82 */ /* 0x000fe20008000000 */
[----:B------:R1:W-:Y:S01]  /*2590*/  UTMALDG.3D.MULTICAST.2CTA [UR16], [UR14], UR4, desc[UR32] ;  /* 0x000020100e0073b4 */ /* 0x0003e20008211804 */
[----:B------:R-:W-:-:S04]  /*25a0*/  UIADD3 UR7, UPT, UPT, UR7, 0x1, URZ ;  /* 0x0000000107077890 */ /* 0x000fc8000fffe0ff */
[----:B------:R-:W-:Y:S01]  /*25b0*/  UISETP.NE.AND UP0, UPT, UR7, UR25, UPT ;  /* 0x000000190700728c */ /* 0x000fe2000bf05270 */
[----:B------:R3:W-:Y:S01]  /*25c0*/  UTMALDG.3D.2CTA [UR8], [UR22], desc[UR32] ;  /* 0x00002008160075b4 */ /* 0x0007e20008211000 */
[----:B-1----:R-:W-:-:S07]  /*25d0*/  UMOV UR4, UR6 ;  /* 0x0000000600047c82 */ /* 0x002fce0008000000 */
[----:B---3--:R-:W-:Y:S05]  /*25e0*/  BRA.U UP0, `(.L_x_39) ;  /* 0xfffffffd00487547 */ /* 0x008fea000b83ffff */
.L_x_33:
[C---:B------:R-:W-:Y:S01]  /*25f0*/  LEA R3, R11.reuse, UR13, 0x3 ;  /* 0x0000000d0b037c11 */ /* 0x040fe2000f8e18ff */
[----:B------:R-:W-:Y:S01]  /*2600*/  NOP ;  /* 0x0000000000007918 */ /* 0x000fe20000000000 */
[----:B-1----:R-:W-:Y:S02]  /*2610*/  SHF.L.U32 R0, R10, 0x1f, RZ ;  /* 0x0000001f0a007819 */ /* 0x002fe400000006ff */
[----:B------:R-:W-:Y:S02]  /*2620*/  LEA R4, R11, UR13, 0x4 ;  /* 0x0000000d0b047c11 */ /* 0x000fe4000f8e20ff */
[----:B--2-4-:R-:W1:Y:S02]  /*2630*/  SYNCS.PHASECHK.TRANS64.TRYWAIT P0, [R3+URZ+0x260], R0 ;  /* 0x00026000030075a7 */ /* 0x014e6400080011ff */
[----:B-1----:R-:W-:Y:S05]  /*2640*/  @!P0 BRA `(.L_x_40) ;  /* 0x0000005c008c8947 */ /* 0x002fea0003800000 */
.L_x_149:
[----:B------:R-:W2:Y:S01]  /*2650*/  LDS.128 R4, [R4+0x2f0] ;  /* 0x0002f00004047984 */ /* 0x000ea20000000c00 */
[----:B------:R-:W-:Y:S01]  /*2660*/  UISETP.GE.AND UP0, UPT, UR40, 0x1, UPT ;  /* 0x000000012800788c */ /* 0x000fe2000bf06270 */
[----:B------:R-:W-:Y:S01]  /*2670*/  @!PT LDS RZ, [RZ] ;  /* 0x00000000fffff984 */ /* 0x000fe20000000800 */
[----:B------:R-:W-:Y:S01]  /*2680*/  @!PT LDS RZ, [RZ] ;  /* 0x00000000fffff984 */ /* 0x000fe20000000800 */
[----:B------:R-:W-:Y:S01]  /*2690*/  @!PT LDS RZ, [RZ] ;  /* 0x00000000fffff984 */ /* 0x000fe20000000800 */
[----:B------:R-:W-:Y:S01]  /*26a0*/  @!PT LDS RZ, [RZ] ;  /* 0x00000000fffff984 */ /* 0x000fe20000000800 */
[----:B------:R3:W-:Y:S06]  /*26b0*/  MEMBAR.ALL.CTA ;  /* 0x0000000000007992 */ /* 0x0007ec0000008000 */
[----:B---3--:R-:W3:Y:S01]  /*26c0*/  FENCE.VIEW.ASYNC.S ;  /* 0x00000000000073c6 */ /* 0x008ee20000000000 */
[----:B--2---:R-:W-:-:S13]  /*26d0*/  LOP3.LUT P0, RZ, R6, 0x1, RZ, 0xc0, !PT ;  /* 0x0000000106ff7812 */ /* 0x004fda000780c0ff */
[----:B---3--:R-:W-:Y:S01]  /*26e0*/  VOTEU.ANY UP1, P0 ;  /* 0x0000000000ff7886 */ /* 0x008fe20000020100 */
[----:B------:R-:W-:-:S13]  /*26f0*/  PLOP3.LUT P0, PT, PT, PT, UP1, 0x80, 0x8 ;  /* 0x000000000008781c */ /* 0x000fda0003f0f018 */
[----:B-1----:R-:W-:Y:S02]  /*2700*/  @P0 LOP3.LUT R0, R5, 0xffff, RZ, 0xc0, !PT ;  /* 0x0000ffff05000812 */ /* 0x002fe400078ec0ff */
[----:B------:R-:W-:Y:S02]  /*2710*/  @P0 MOV R2, R4 ;  /* 0x0000000400020202 */ /* 0x000fe40000000f00 */
[----:B------:R-:W-:Y:S01]  /*2720*/  @P0 R2UR UR5, R0 ;  /* 0x00000000000502ca */ /* 0x000fe200000e0000 */
[----:B------:R-:W-:Y:S01]  /*2730*/  VIADD R0, R3, 0x270 ;  /* 0x0000027003007836 */ /* 0x000fe20000000000 */
[----:B------:R-:W-:Y:S02]  /*2740*/  @P0 SHF.R.U32.HI R4, RZ, 0x10, R5 ;  /* 0x00000010ff040819 */ /* 0x000fe40000011605 */
[----:B------:R-:W-:Y:S02]  /*2750*/  @P0 R2UR UR7, R2 ;  /* 0x00000000020702ca */ /* 0x000fe400000e0000 */
[----:B------:R-:W-:-:S02]  /*2760*/  PRMT R0, RZ, 0x654, R0 ;  /* 0x00000654ff007816 */ /* 0x000fc40000000000 */
[----:B------:R-:W-:Y:S02]  /*2770*/  @P0 R2UR UR4, R4 ;  /* 0x00000000040402ca */ /* 0x000fe400000e0000 */
[----:B------:R1:W-:Y:S03]  /*2780*/  SYNCS.ARRIVE.TRANS64.RED.A1T0 RZ, [R0+URZ], RZ ;  /* 0x000000ff00ff79a7 */ /* 0x0003e600081004ff */
[----:B------:R-:W-:-:S04]  /*2790*/  @UP1 UMOV UR31, UR5 ;  /* 0x00000005001f1c82 */ /* 0x000fc80008000000 */
[----:B------:R-:W-:-:S04]  /*27a0*/  @UP1 UMOV UR37, UR7 ;  /* 0x0000000700251c82 */ /* 0x000fc80008000000 */
[----:B------:R-:W-:Y:S01]  /*27b0*/  @UP1 UMOV UR36, UR4 ;  /* 0x0000000400241c82 */ /* 0x000fe20008000000 */
[----:B------:R-:W-:Y:S05]  /*27c0*/  BRA.U !UP0, `(.L_x_41) ;  /* 0x0000000108d47547 */ /* 0x000fea000b800000 */
[----:B------:R-:W2:Y:S01]  /*27d0*/  LDCU.128 UR16, c[0x0][0xb10] ;  /* 0x00016200ff1077ac */ /* 0x000ea20008000c00 */
[----:B------:R-:W3:Y:S01]  /*27e0*/  LDCU UR12, c[0x0][0xb20] ;  /* 0x00016400ff0c77ac */ /* 0x000ee20008000800 */
[----:B------:R-:W4:Y:S01]  /*27f0*/  LDCU UR20, c[0x0][0xb0c] ;  /* 0x00016180ff1477ac */ /* 0x000f220008000800 */
[----:B------:R-:W1:Y:S01]  /*2800*/  LDCU.64 UR8, c[0x0][0xb28] ;  /* 0x00016500ff0877ac */ /* 0x000e620008000a00 */
[----:B------:R-:W-:Y:S02]  /*2810*/  UISETP.NE.AND UP3, UPT, UR40, 0x1, UPT ;  /* 0x000000012800788c */ /* 0x000fe4000bf65270 */
[----:B--2---:R-:W-:Y:S02]  /*2820*/  UIMAD.WIDE.U32 UR10, UR38, UR19, URZ ;  /* 0x00000013260a72a5 */ /* 0x004fe4000f8e00ff */
[----:B------:R-:W-:Y:S02]  /*2830*/  UIMAD.WIDE.U32 UR4, UR39, UR16, URZ ;  /* 0x00000010270472a5 */ /* 0x000fe4000f8e00ff */
[----:B------:R-:W-:-:S02]  /*2840*/  UISETP.NE.AND UP0, UPT, UR18, 0x1, UPT ;  /* 0x000000011200788c */ /* 0x000fc4000bf05270 */
[----:B------:R-:W-:Y:S01]  /*2850*/  UIMAD.WIDE.U32 UR22, UR31, UR19, URZ ;  /* 0x000000131f1672a5 */ /* 0x000fe2000f8e00ff */
[----:B------:R-:W-:Y:S02]  /*2860*/  UMOV UR10, UR11 ;  /* 0x0000000b000a7c82 */ /* 0x000fe40008000000 */
[----:B------:R-:W-:Y:S01]  /*2870*/  UMOV UR4, UR5 ;  /* 0x0000000500047c82 */ /* 0x000fe20008000000 */
[----:B---3--:R-:W-:Y:S02]  /*2880*/  USHF.R.U32.HI UR10, URZ, UR12, UR10 ;  /* 0x0000000cff0a7299 */ /* 0x008fe4000801160a */
[----:B----4-:R-:W-:Y:S02]  /*2890*/  UISETP.NE.AND UP2, UPT, UR20, 0x1, UPT ;  /* 0x000000011400788c */ /* 0x010fe4000bf45270 */
[----:B------:R-:W-:Y:S02]  /*28a0*/  USHF.R.U32.HI UR4, URZ, UR17, UR4 ;  /* 0x00000011ff047299 */ /* 0x000fe40008011604 */
[----:B------:R-:W-:-:S02]  /*28b0*/  USEL UR5, UR38, UR10, !UP0 ;  /* 0x0000000a26057287 */ /* 0x000fc4000c000000 */
[----:B------:R-:W-:Y:S02]  /*28c0*/  USEL UR7, UR39, UR4, !UP2 ;  /* 0x0000000427077287 */ /* 0x000fe4000d000000 */
[----:B-1----:R-:W-:Y:S01]  /*28d0*/  UIMAD.WIDE.U32 UR10, UR5, UR8, URZ ;  /* 0x00000008050a72a5 */ /* 0x002fe2000f8e00ff */
[----:B------:R-:W-:Y:S01]  /*28e0*/  UMOV UR4, UR23 ;  /* 0x0000001700047c82 */ /* 0x000fe20008000000 */
[----:B------:R-:W-:Y:S02]  /*28f0*/  UIMAD.WIDE.U32 UR14, UR37, UR16, URZ ;  /* 0x00000010250e72a5 */ /* 0x000fe4000f8e00ff */
[----:B------:R-:W-:-:S03]  /*2900*/  UIMAD.WIDE.U32 UR22, UR7, UR8, URZ ;  /* 0x00000008071672a5 */ /* 0x000fc6000f8e00ff */
[----:B------:R-:W-:Y:S01]  /*2910*/  UMOV UR10, UR11 ;  /* 0x0000000b000a7c82 */ /* 0x000fe20008000000 */
[----:B------:R-:W-:Y:S02]  /*2920*/  USHF.R.U32.HI UR4, URZ, UR12, UR4 ;  /* 0x0000000cff047299 */ /* 0x000fe40008011604 */
[----:B------:R-:W-:Y:S01]  /*2930*/  @UP3 USHF.R.U32.HI UR5, URZ, UR9, UR10 ;  /* 0x00000009ff053299 */ /* 0x000fe2000801160a */
[----:B------:R-:W-:Y:S01]  /*2940*/  UMOV UR14, UR15 ;  /* 0x0000000f000e7c82 */ /* 0x000fe20008000000 */
[----:B------:R-:W-:Y:S01]  /*2950*/  UMOV UR22, UR23 ;  /* 0x0000001700167c82 */ /* 0x000fe20008000000 */
[----:B------:R-:W-:Y:S02]  /*2960*/  USHF.R.U32.HI UR17, URZ, UR17, UR14 ;  /* 0x00000011ff117299 */ /* 0x000fe4000801160e */
[----:B------:R-:W-:Y:S02]  /*2970*/  USEL UR4, UR31, UR4, !UP0 ;  /* 0x000000041f047287 */ /* 0x000fe4000c000000 */
[----:B------:R-:W-:-:S02]  /*2980*/  @UP3 USHF.R.U32.HI UR7, URZ, UR9, UR22 ;  /* 0x00000009ff073299 */ /* 0x000fc40008011616 */
[----:B------:R-:W-:Y:S02]  /*2990*/  UIMAD UR10, UR40, UR5, URZ ;  /* 0x00000005280a72a4 */ /* 0x000fe4000f8e02ff */
[----:B------:R-:W-:Y:S02]  /*29a0*/  USEL UR5, UR37, UR17, !UP2 ;  /* 0x0000001125057287 */ /* 0x000fe4000d000000 */
[----:B------:R-:W-:Y:S02]  /*29b0*/  UIMAD UR12, UR40, UR7, URZ ;  /* 0x00000007280c72a4 */ /* 0x000fe4000f8e02ff */
[----:B------:R-:W-:Y:S02]  /*29c0*/  UISETP.GE.AND UP0, UPT, UR4, UR10, UPT ;  /* 0x0000000a0400728c */ /* 0x000fe4000bf06270 */
[----:B------:R-:W-:Y:S02]  /*29d0*/  UIMAD.WIDE.U32 UR10, UR4, UR8, URZ ;  /* 0x00000008040a72a5 */ /* 0x000fe4000f8e00ff */
[----:B------:R-:W-:-:S02]  /*29e0*/  UISETP.GE.OR UP0, UPT, UR5, UR12, UP0 ;  /* 0x0000000c0500728c */ /* 0x000fc40008706670 */
[----:B------:R-:W-:Y:S02]  /*29f0*/  UIMAD.WIDE.U32 UR14, UR5, UR8, URZ ;  /* 0x00000008050e72a5 */ /* 0x000fe4000f8e00ff */
[----:B------:R-:W-:Y:S01]  /*2a00*/  UIADD3 UR12, UPT, UPT, -UR5, URZ, URZ ;  /* 0x000000ff050c7290 */ /* 0x000fe2000fffe1ff */
[----:B------:R-:W-:Y:S01]  /*2a10*/  UMOV UR10, UR11 ;  /* 0x0000000b000a7c82 */ /* 0x000fe20008000000 */
[----:B------:R-:W-:Y:S02]  /*2a20*/  UIADD3 UR11, UPT, UPT, -UR4, URZ, URZ ;  /* 0x000000ff040b7290 */ /* 0x000fe4000fffe1ff */
[----:B------:R-:W-:-:S03]  /*2a30*/  USHF.R.U32.HI UR10, URZ, UR9, UR10 ;  /* 0x00000009ff0a7299 */ /* 0x000fc6000801160a */
[----:B------:R-:W-:Y:S01]  /*2a40*/  @!UP0 UMOV UR8, UR15 ;  /* 0x0000000f00088c82 */ /* 0x000fe20008000000 */
[----:B------:R-:W-:Y:S02]  /*2a50*/  UIMAD UR11, UR18, UR11, UR31 ;  /* 0x0000000b120b72a4 */ /* 0x000fe4000f8e021f */
[----:B------:R-:W-:Y:S02]  /*2a60*/  USEL UR10, UR4, UR10, !UP3 ;  /* 0x0000000a040a7287 */ /* 0x000fe4000d800000 */
[----:B------:R-:W-:Y:S02]  /*2a70*/  @!UP0 USHF.R.U32.HI UR8, URZ, UR9, UR8 ;  /* 0x00000009ff088299 */ /* 0x000fe40008011608 */
[----:B------:R-:W-:Y:S02]  /*2a80*/  UIADD3 UR9, UPT, UPT, -UR10, URZ, URZ ;  /* 0x000000ff0a097290 */ /* 0x000fe4000fffe1ff */
[----:B------:R-:W-:Y:S02]  /*2a90*/  @!UP0 USEL UR8, UR5, UR8, !UP3 ;  /* 0x0000000805088287 */ /* 0x000fe4000d800000 */
[----:B------:R-:W-:-:S02]  /*2aa0*/  UIMAD UR9, UR40, UR9, UR4 ;  /* 0x00000009280972a4 */ /* 0x000fc4000f8e0204 */
[----:B------:R-:W-:Y:S02]  /*2ab0*/  @!UP0 UIADD3 UR10, UPT, UPT, UR10, -UR8, URZ ;  /* 0x800000080a0a8290 */ /* 0x000fe4000fffe0ff */
[----:B------:R-:W-:Y:S02]  /*2ac0*/  @!UP0 UIMAD UR8, UR9, UR7, UR8 ;  /* 0x00000007090882a4 */ /* 0x000fe4000f8e0208 */
[----:B------:R-:W-:Y:S02]  /*2ad0*/  @!UP0 UIMAD UR4, UR40, UR10, UR5 ;  /* 0x0000000a280482a4 */ /* 0x000fe4000f8e0205 */
[----:B------:R-:W-:Y:S02]  /*2ae0*/  UIMAD UR7, UR20, UR12, UR37 ;  /* 0x0000000c140772a4 */ /* 0x000fe4000f8e0225 */
[----:B------:R-:W-:Y:S01]  /*2af0*/  UIMAD UR31, UR4, UR18, UR11 ;  /* 0x00000012041f72a4 */ /* 0x000fe2000f8e020b */
[----:B------:R-:W-:Y:S02]  /*2b00*/  @!UP0 UMOV UR5, UR8 ;  /* 0x0000000800058c82 */ /* 0x000fe40008000000 */
[----:B------:R-:W-:-:S12]  /*2b10*/  UIMAD UR37, UR5, UR20, UR7 ;  /* 0x00000014052572a4 */ /* 0x000fd8000f8e0207 */
.L_x_41:
[----:B------:R-:W2:Y:S02]  /*2b20*/  LDCU UR4, c[0x0][0xb30] ;  /* 0x00016600ff0477ac */ /* 0x000ea40008000800 */
[----:B--2---:R-:W-:-:S09]  /*2b30*/  UISETP.NE.AND UP0, UPT, UR4, 0x1, UPT ;  /* 0x000000010400788c */ /* 0x004fd2000bf05270 */
[----:B------:R-:W-:Y:S05]  /*2b40*/  BRA.U UP0, `(.L_x_42) ;  /* 0x0000000100447547 */ /* 0x000fea000b800000 */
[----:B------:R-:W2:Y:S01]  /*2b50*/  LDCU.128 UR16, c[0x0][0xb10] ;  /* 0x00016200ff1077ac */ /* 0x000ea20008000c00 */
[----:B------:R-:W3:Y:S01]  /*2b60*/  LDCU UR10, c[0x0][0xb0c] ;  /* 0x00016180ff0a77ac */ /* 0x000ee20008000800 */
[----:B------:R-:W4:Y:S01]  /*2b70*/  LDCU UR7, c[0x0][0xb20] ;  /* 0x00016400ff0777ac */ /* 0x000f220008000800 */
[----:B--2---:R-:W-:Y:S02]  /*2b80*/  UIMAD.WIDE.U32 UR8, UR37, UR16, URZ ;  /* 0x00000010250872a5 */ /* 0x004fe4000f8e00ff */
[----:B------:R-:W-:Y:S02]  /*2b90*/  UIMAD.WIDE.U32 UR4, UR31, UR19, URZ ;  /* 0x000000131f0472a5 */ /* 0x000fe4000f8e00ff */
[----:B---3--:R-:W-:Y:S02]  /*2ba0*/  UISETP.NE.AND UP2, UPT, UR10, 0x1, UPT ;  /* 0x000000010a00788c */ /* 0x008fe4000bf45270 */
[----:B------:R-:W-:Y:S01]  /*2bb0*/  UISETP.NE.AND UP0, UPT, UR18, 0x1, UPT ;  /* 0x000000011200788c */ /* 0x000fe2000bf05270 */
[----:B------:R-:W-:-:S02]  /*2bc0*/  UMOV UR8, UR9 ;  /* 0x0000000900087c82 */ /* 0x000fc40008000000 */
[----:B------:R-:W-:Y:S01]  /*2bd0*/  UMOV UR4, UR5 ;  /* 0x0000000500047c82 */ /* 0x000fe20008000000 */
[----:B------:R-:W-:Y:S02]  /*2be0*/  USHF.R.U32.HI UR17, URZ, UR17, UR8 ;  /* 0x00000011ff117299 */ /* 0x000fe40008011608 */
[----:B----4-:R-:W-:Y:S02]  /*2bf0*/  USHF.R.U32.HI UR4, URZ, UR7, UR4 ;  /* 0x00000007ff047299 */ /* 0x010fe40008011604 */
[----:B------:R-:W-:Y:S02]  /*2c00*/  USEL UR5, UR37, UR17, !UP2 ;  /* 0x0000001125057287 */ /* 0x000fe4000d000000 */
[----:B------:R-:W-:-:S04]  /*2c10*/  USEL UR4, UR31, UR4, !UP0 ;  /* 0x000000041f047287 */ /* 0x000fc8000c000000 */
[----:B------:R-:W-:Y:S02]  /*2c20*/  UIADD3 UR7, UPT, UPT, UR5, -UR4, URZ ;  /* 0x8000000405077290 */ /* 0x000fe4000fffe0ff */
[----:B------:R-:W-:Y:S02]  /*2c30*/  UIADD3 UR4, UPT, UPT, -UR5, UR4, URZ ;  /* 0x0000000405047290 */ /* 0x000fe4000fffe1ff */
[----:B------:R-:W-:Y:S02]  /*2c40*/  UIMAD UR31, UR7, UR18, UR31 ;  /* 0x00000012071f72a4 */ /* 0x000fe4000f8e021f */
[----:B------:R-:W-:-:S12]  /*2c50*/  UIMAD UR37, UR4, UR10, UR37 ;  /* 0x0000000a042572a4 */ /* 0x000fd8000f8e0225 */
.L_x_42:
[----:B------:R-:W-:Y:S01]  /*2c60*/  VIADD R11, R11, 0x1 ;  /* 0x000000010b0b7836 */ /* 0x000fe20000000000 */
[----:B------:R-:W-:Y:S01]  /*2c70*/  PLOP3.LUT P1, PT, PT, PT, PT, 0x80, 0x8 ;  /* 0x000000000008781c */ /* 0x000fe20003f2f070 */
[----:B------:R-:W-:Y:S02]  /*2c80*/  UIADD3 UR46, UPT, UPT, UR37, UR58, URZ ;  /* 0x0000003a252e7290 */ /* 0x000fe4000fffe0ff */
[----:B------:R-:W-:Y:S01]  /*2c90*/  UIADD3 UR45, UPT, UPT, UR31, UR55, URZ ;  /* 0x000000371f2d7290 */ /* 0x000fe2000fffe0ff */
[----:B------:R-:W-:-:S04]  /*2ca0*/  ISETP.NE.AND P0, PT, R11, 0x2, PT ;  /* 0x000000020b00780c */ /* 0x000fc80003f05270 */
[----:B-1----:R-:W-:Y:S02]  /*2cb0*/  SEL R0, RZ, 0x1, P0 ;  /* 0x00000001ff007807 */ /* 0x002fe40000000000 */
[----:B------:R-:W-:Y:S02]  /*2cc0*/  SEL R11, R11, RZ, P0 ;  /* 0x000000ff0b0b7207 */ /* 0x000fe40000000000 */
[----:B------:R-:W-:Y:S01]  /*2cd0*/  LOP3.LUT R10, R10, R0, RZ, 0x3c, !PT ;  /* 0x000000000a0a7212 */ /* 0x000fe200078e3cff */
[----:B------:R-:W-:Y:S06]  /*2ce0*/  BRA.U UP1, `(.L_x_43) ;  /* 0xfffffff101447547 */ /* 0x000fec000b83ffff */
[----:B------:R-:W-:Y:S01]  /*2cf0*/  UIADD3 UR13, UPT, UPT, UR13, 0x120, URZ ;  /* 0x000001200d0d7890 */ /* 0x000fe2000fffe0ff */
[----:B------:R-:W-:-:S03]  /*2d00*/  SHF.L.U32 R2, R12, 0x1f, RZ ;  /* 0x0000001f0c027819 */ /* 0x000fc600000006ff */
[----:B------:R-:W-:-:S09]  /*2d10*/  ULEA UR4, UR6, UR13, 0x3 ;  /* 0x0000000d06047291 */ /* 0x000fd2000f8e18ff */
[----:B------:R-:W1:Y:S02]  /*2d20*/  SYNCS.PHASECHK.TRANS64.TRYWAIT P0, [UR4], R2 ;  /* 0x00000002ff0075a7 */ /* 0x000e640008001104 */
[----:B-1----:R-:W-:Y:S05]  /*2d30*/  @!P0 BRA `(.L_x_44) ;  /* 0x0000005400e48947 */ /* 0x002fea0003800000 */
.L_x_151:
[----:B------:R-:W-:-:S04]  /*2d40*/  UIADD3 UR4, UPT, UPT, UR6, 0x1, URZ ;  /* 0x0000000106047890 */ /* 0x000fc8000fffe0ff */
[----:B------:R-:W-:-:S04]  /*2d50*/  UISETP.NE.AND UP0, UPT, UR4, 0x24, UPT ;  /* 0x000000240400788c */ /* 0x000fc8000bf05270 */
[----:B------:R-:W-:Y:S02]  /*2d60*/  USEL UR6, URZ, 0x1, UP0 ;  /* 0x00000001ff067887 */ /* 0x000fe40008000000 */
[----:B------:R-:W-:-:S04]  /*2d70*/  USEL UR4, UR4, URZ, UP0 ;  /* 0x000000ff04047287 */ /* 0x000fc80008000000 */
[----:B------:R-:W-:Y:S01]  /*2d80*/  ULEA UR5, UR4, UR13, 0x3 ;  /* 0x0000000d04057291 */ /* 0x000fe2000f8e18ff */
[----:B-1----:R-:W-:-:S04]  /*2d90*/  LOP3.LUT R2, R12, UR6, RZ, 0x3c, !PT ;  /* 0x000000060c027c12 */ /* 0x002fc8000f8e3cff */
[----:B------:R-:W-:-:S04]  /*2da0*/  SHF.L.U32 R3, R2, 0x1f, RZ ;  /* 0x0000001f02037819 */ /* 0x000fc800000006ff */
[----:B------:R-:W1:Y:S02]  /*2db0*/  SYNCS.PHASECHK.TRANS64.TRYWAIT P0, [UR5], R3 ;  /* 0x00000003ff0075a7 */ /* 0x000e640008001105 */
[----:B-1----:R-:W-:Y:S05]  /*2dc0*/  @!P0 BRA `(.L_x_45) ;  /* 0x0000005400d88947 */ /* 0x002fea0003800000 */
.L_x_153:
[----:B------:R-:W-:-:S04]  /*2dd0*/  UIADD3 UR4, UPT, UPT, UR4, 0x1, URZ ;  /* 0x0000000104047890 */ /* 0x000fc8000fffe0ff */
[----:B------:R-:W-:-:S04]  /*2de0*/  UISETP.NE.AND UP0, UPT, UR4, 0x24, UPT ;  /* 0x000000240400788c */ /* 0x000fc8000bf05270 */
[----:B------:R-:W-:Y:S02]  /*2df0*/  USEL UR6, URZ, 0x1, UP0 ;  /* 0x00000001ff067887 */ /* 0x000fe40008000000 */
[----:B------:R-:W-:-:S04]  /*2e00*/  USEL UR4, UR4, URZ, UP0 ;  /* 0x000000ff04047287 */ /* 0x000fc80008000000 */
[----:B------:R-:W-:Y:S01]  /*2e10*/  ULEA UR5, UR4, UR13, 0x3 ;  /* 0x0000000d04057291 */ /* 0x000fe2000f8e18ff */
[----:B------:R-:W-:-:S04]  /*2e20*/  LOP3.LUT R2, R2, UR6, RZ, 0x3c, !PT ;  /* 0x0000000602027c12 */ /* 0x000fc8000f8e3cff */
[----:B-1----:R-:W-:-:S04]  /*2e30*/  SHF.L.U32 R3, R2, 0x1f, RZ ;  /* 0x0000001f02037819 */ /* 0x002fc800000006ff */
[----:B------:R-:W1:Y:S02]  /*2e40*/  SYNCS.PHASECHK.TRANS64.TRYWAIT P0, [UR5], R3 ;  /* 0x00000003ff0075a7 */ /* 0x000e640008001105 */
[----:B-1----:R-:W-:Y:S05]  /*2e50*/  @!P0 BRA `(.L_x_46) ;  /* 0x0000005400cc8947 */ /* 0x002fea0003800000 */
.L_x_155:
        /* <DEDUP_REMOVED lines=9> */
.L_x_157:
        /* <DEDUP_REMOVED lines=9> */
.L_x_159:
        /* <DEDUP_REMOVED lines=9> */
.L_x_161:
        /* <DEDUP_REMOVED lines=9> */
.L_x_163:
        /* <DEDUP_REMOVED lines=9> */
.L_x_165:
        /* <DEDUP_REMOVED lines=9> */
.L_x_167:
        /* <DEDUP_REMOVED lines=9> */
.L_x_169:
        /* <DEDUP_REMOVED lines=9> */
.L_x_171:
        /* <DEDUP_REMOVED lines=9> */
.L_x_173:
        /* <DEDUP_REMOVED lines=9> */
.L_x_175:
        /* <DEDUP_REMOVED lines=9> */
.L_x_177:
        /* <DEDUP_REMOVED lines=9> */
.L_x_179:
        /* <DEDUP_REMOVED lines=9> */
.L_x_181:
        /* <DEDUP_REMOVED lines=9> */
.L_x_183:
        /* <DEDUP_REMOVED lines=9> */
.L_x_185:
        /* <DEDUP_REMOVED lines=9> */
.L_x_187:
        /* <DEDUP_REMOVED lines=9> */
.L_x_189:
        /* <DEDUP_REMOVED lines=9> */
.L_x_191:
        /* <DEDUP_REMOVED lines=9> */
.L_x_193:
        /* <DEDUP_REMOVED lines=9> */
.L_x_195:
        /* <DEDUP_REMOVED lines=9> */
.L_x_197:
        /* <DEDUP_REMOVED lines=9> */
.L_x_199:
        /* <DEDUP_REMOVED lines=9> */
.L_x_201:
        /* <DEDUP_REMOVED lines=9> */
.L_x_203:
        /* <DEDUP_REMOVED lines=9> */
.L_x_205:
        /* <DEDUP_REMOVED lines=9> */
.L_x_207:
        /* <DEDUP_REMOVED lines=9> */
.L_x_209:
        /* <DEDUP_REMOVED lines=9> */
.L_x_211:
        /* <DEDUP_REMOVED lines=9> */
.L_x_213:
        /* <DEDUP_REMOVED lines=9> */
.L_x_215:
        /* <DEDUP_REMOVED lines=9> */
.L_x_217:
        /* <DEDUP_REMOVED lines=9> */
.L_x_219:
[----:B------:R-:W-:-:S04]  /*4060*/  UIADD3 UR4, UPT, UPT, UR4, 0x1, URZ ;  /* 0x0000000104047890 */ /* 0x000fc8000fffe0ff */
[----:B------:R-:W-:-:S04]  /*4070*/  UISETP.NE.AND UP0, UPT, UR4, 0x24, UPT ;  /* 0x000000240400788c */ /* 0x000fc8000bf05270 */
[----:B------:R-:W-:Y:S02]  /*4080*/  USEL UR5, URZ, 0x1, UP0 ;  /* 0x00000001ff057887 */ /* 0x000fe40008000000 */
[----:B------:R-:W-:-:S04]  /*4090*/  USEL UR4, UR4, URZ, UP0 ;  /* 0x000000ff04047287 */ /* 0x000fc80008000000 */
[----:B------:R-:W-:Y:S01]  /*40a0*/  ULEA UR4, UR4, UR13, 0x3 ;  /* 0x0000000d04047291 */ /* 0x000fe2000f8e18ff */
[----:B------:R-:W-:-:S04]  /*40b0*/  LOP3.LUT R2, R2, UR5, RZ, 0x3c, !PT ;  /* 0x0000000502027c12 */ /* 0x000fc8000f8e3cff */
[----:B------:R-:W-:Y:S01]  /*40c0*/  SHF.L.U32 R2, R2, 0x1f, RZ ;  /* 0x0000001f02027819 */ /* 0x000fe200000006ff */
[----:B-1----:R-:W-:-:S07]  /*40d0*/  IMAD.U32 R0, RZ, RZ, UR4 ;  /* 0x00000004ff007e24 */ /* 0x002fce000f8e00ff */
.L_x_79:
[----:B-1----:R1:W2:Y:S02]  /*40e0*/  SYNCS.PHASECHK.TRANS64.TRYWAIT P0, [R0+URZ], R2 ;  /* 0x00000002000075a7 */ /* 0x0022a400080011ff */
[----:B--2---:R-:W-:Y:S05]  /*40f0*/  @!P0 NANOSLEEP.SYNCS 0x989680 ;  /* 0x009896800000895d */ /* 0x004fea0003900000 */
[----:B------:R-:W2:Y:S02]  /*4100*/  @!P0 SYNCS.PHASECHK.TRANS64 P0, [R0+URZ], R2 ;  /* 0x00000002000085a7 */ /* 0x000ea400080010ff */
[----:B--2---:R-:W-:Y:S05]  /*4110*/  @P0 EXIT ;  /* 0x000000000000094d */ /* 0x004fea0003800000 */
[----:B------:R-:W-:Y:S05]  /*4120*/  BRA `(.L_x_79) ;  /* 0xfffffffc00ec7947 */ /* 0x000fea000383ffff */
.L_x_23:
[----:B------:R-:W1:Y:S02]  /*4130*/  S2UR UR4, SR_CgaCtaId ;  /* 0x00000000000479c3 */ /* 0x000e640000008800 */
[----:B-1----:R-:W-:-:S04]  /*4140*/  UISETP.NE.AND UP0, UPT, UR4, URZ, UPT ;  /* 0x000000ff0400728c */ /* 0x002fc8000bf05270 */
[----:B------:R-:W-:-:S09]  /*4150*/  UISETP.NE.OR UP0, UPT, UR13, 0x1, UP0 ;  /* 0x000000010d00788c */ /* 0x000fd20008705670 */
[----:B------:R-:W-:Y:S05]  /*4160*/  BRA.U UP0, `(.L_x_80) ;  /* 0x00000005004c7547 */ /* 0x000fea000b800000 */
[----:B------:R-:W1:Y:S01]  /*4170*/  S2UR UR5, SR_CgaCtaId ;  /* 0x00000000000579c3 */ /* 0x000e620000008800 */
[----:B------:R-:W-:Y:S01]  /*4180*/  UMOV UR4, 0x400 ;  /* 0x0000040000047882 */ /* 0x000fe20000000000 */
[----:B------:R-:W-:Y:S01]  /*4190*/  ISETP.GE.U32.AND P2, PT, R0, 0x4, PT ;  /* 0x000000040000780c */ /* 0x000fe20003f46070 */
[----:B------:R-:W-:Y:S01]  /*41a0*/  IMAD.MOV.U32 R12, RZ, RZ, 0x1 ;  /* 0x00000001ff0c7424 */ /* 0x000fe200078e00ff */
[----:B------:R-:W-:Y:S02]  /*41b0*/  CS2R R10, SRZ ;  /* 0x00000000000a7805 */ /* 0x000fe4000001ff00 */
[----:B------:R-:W-:Y:S01]  /*41c0*/  CS2R R8, SRZ ;  /* 0x0000000000087805 */ /* 0x000fe2000001ff00 */
[----:B-1----:R-:W-:-:S03]  /*41d0*/  ULEA UR6, UR5, UR4, 0x18 ;  /* 0x0000000405067291 */ /* 0x002fc6000f8ec0ff */
[----:B------:R-:W-:-:S09]  /*41e0*/  UMOV UR5, URZ ;  /* 0x000000ff00057c82 */ /* 0x000fd20008000000 */
.L_x_84:
[----:B------:R-:W-:Y:S02]  /*41f0*/  LEA R2, R8, UR6, 0x3 ;  /* 0x0000000608027c11 */ /* 0x000fe4000f8e18ff */
[----:B------:R-:W-:-:S03]  /*4200*/  SHF.L.U32 R4, R9, 0x1f, RZ ;  /* 0x0000001f09047819 */ /* 0x000fc600000006ff */
[----:B------:R-:W-:Y:S01]  /*4210*/  VIADD R5, R2, 0x2d0 ;  /* 0x000002d002057836 */ /* 0x000fe20000000000 */
[----:B------:R-:W1:Y:S02]  /*4220*/  SYNCS.PHASECHK.TRANS64.TRYWAIT P0, [R2+URZ+0x2c0], R4 ;  /* 0x0002c004020075a7 */ /* 0x000e6400080011ff */
[----:B-1----:R-:W-:Y:S05]  /*4230*/  @!P0 BRA `(.L_x_81) ;  /* 0x0000004c00ec8947 */ /* 0x002fea0003800000 */
.L_x_220:
[----:B------:R-:W-:Y:S01]  /*4240*/  ULEA UR4, UR5, UR6, 0x3 ;  /* 0x0000000605047291 */ /* 0x000fe2000f8e18ff */
[----:B-1----:R-:W-:Y:S01]  /*4250*/  PRMT R2, RZ, 0x654, R5 ;  /* 0x00000654ff027816 */ /* 0x002fe20000000005 */
[----:B------:R-:W-:Y:S01]  /*4260*/  @!P2 IMAD.MOV.U32 R4, RZ, RZ, 0x10 ;  /* 0x00000010ff04a424 */ /* 0x000fe200078e00ff */
[----:B------:R-:W-:Y:S01]  /*4270*/  SHF.L.U32 R5, R12, 0x1f, RZ ;  /* 0x0000001f0c057819 */ /* 0x000fe200000006ff */
[----:B------:R-:W-:Y:S01]  /*4280*/  UIADD3 UR7, UPT, UPT, UR4, 0x260, URZ ;  /* 0x0000026004077890 */ /* 0x000fe2000fffe0ff */
[----:B------:R1:W-:Y:S05]  /*4290*/  SYNCS.ARRIVE.TRANS64.RED.A1T0 RZ, [R2+URZ], RZ ;  /* 0x000000ff02ff79a7 */ /* 0x0003ea00081004ff */
[----:B------:R-:W-:Y:S01]  /*42a0*/  IMAD.U32 R6, RZ, RZ, UR7 ;  /* 0x00000007ff067e24 */ /* 0x000fe2000f8e00ff */
[----:B------:R-:W2:Y:S04]  /*42b0*/  SYNCS.PHASECHK.TRANS64.TRYWAIT P0, [UR4+0x270], R5 ;  /* 0x00027005ff0075a7 */ /* 0x000ea80008001104 */
[----:B------:R-:W-:Y:S01]  /*42c0*/  PRMT R6, R0, 0x654, R6 ;  /* 0x0000065400067816 */ /* 0x000fe20000000006 */
[----:B-12---:R-:W-:Y:S06]  /*42d0*/  @!P0 BRA `(.L_x_82) ;  /* 0x0000004c00d88947 */ /* 0x006fec0003800000 */
.L_x_222:
[----:B------:R-:W-:Y:S01]  /*42e0*/  ULEA UR8, UR5, UR6, 0x4 ;  /* 0x0000000605087291 */ /* 0x000fe2000f8e20ff */
[----:B------:R-:W-:Y:S01]  /*42f0*/  SEL R3, R6, R3, !P2 ;  /* 0x0000000306037207 */ /* 0x000fe20005000000 */
[----:B------:R-:W-:Y:S01]  /*4300*/  UIADD3 UR9, UPT, UPT, UR4, 0x260, URZ ;  /* 0x0000026004097890 */ /* 0x000fe2000fffe0ff */
[----:B-1----:R-:W-:Y:S01]  /*4310*/  LEA R2, R11, UR6, 0x3 ;  /* 0x000000060b027c11 */ /* 0x002fe2000f8e18ff */
[----:B------:R-:W-:Y:S01]  /*4320*/  UIADD3 UR8, UPT, UPT, UR8, 0x2f0, URZ ;  /* 0x000002f008087890 */ /* 0x000fe2000fffe0ff */
[----:B------:R1:W-:Y:S01]  /*4330*/  @!P2 SYNCS.ARRIVE.TRANS64.RED RZ, [R3+URZ], R4 ;  /* 0x0000000403ffa9a7 */ /* 0x0003e200080004ff */
[----:B------:R-:W-:Y:S01]  /*4340*/  UIADD3 UR4, UPT, UPT, UR5, 0x1, URZ ;  /* 0x0000000105047890 */ /* 0x000fe2000fffe0ff */
[----:B------:R-:W-:-:S03]  /*4350*/  VIADD R8, R8, 0x1 ;  /* 0x0000000108087836 */ /* 0x000fc60000000000 */
[----:B------:R-:W-:Y:S02]  /*4360*/  UISETP.NE.AND UP0, UPT, UR4, 0x2, UPT ;  /* 0x000000020400788c */ /* 0x000fe4000bf05270 */
[----:B------:R-:W-:Y:S01]  /*4370*/  ISETP.NE.AND P0, PT, R8, 0x2, PT ;  /* 0x000000020800780c */ /* 0x000fe20003f05270 */
[----:B------:R-:W-:Y:S06]  /*4380*/  UGETNEXTWORKID.BROADCAST [UR8], [UR9] ;  /* 0x00000000080073ca */ /* 0x000fec0008000100 */
[----:B------:R-:W-:Y:S02]  /*4390*/  USEL UR7, URZ, 0x1, UP0 ;  /* 0x00000001ff077887 */ /* 0x000fe40008000000 */
[----:B------:R-:W-:-:S04]  /*43a0*/  USEL UR5, UR4, URZ, UP0 ;  /* 0x000000ff04057287 */ /* 0x000fc80008000000 */
[----:B------:R-:W-:Y:S02]  /*43b0*/  LOP3.LUT R12, R12, UR7, RZ, 0x3c, !PT ;  /* 0x000000070c0c7c12 */ /* 0x000fe4000f8e3cff */
[----:B-1----:R-:W-:-:S04]  /*43c0*/  SHF.L.U32 R4, R10, 0x1f, RZ ;  /* 0x0000001f0a047819 */ /* 0x002fc800000006ff */
[----:B------:R-:W1:Y:S02]  /*43d0*/  SYNCS.PHASECHK.TRANS64.TRYWAIT P1, [R2+URZ+0x260], R4 ;  /* 0x00026004020075a7 */ /* 0x000e6400080211ff */
[----:B-1----:R-:W-:Y:S05]  /*43e0*/  @!P1 BRA `(.L_x_83) ;  /* 0x0000004c00ac9947 */ /* 0x002fea0003800000 */
.L_x_223:
[C---:B-1----:R-:W-:Y:S01]  /*43f0*/  LEA R4, R11.reuse, UR6, 0x4 ;  /* 0x000000060b047c11 */ /* 0x042fe2000f8e20ff */
[----:B------:R-:W-:Y:S01]  /*4400*/  VIADD R2, R2, 0x270 ;  /* 0x0000027002027836 */ /* 0x000fe20000000000 */
[----:B------:R-:W-:Y:S01]  /*4410*/  SEL R8, R8, RZ, P0 ;  /* 0x000000ff08087207 */ /* 0x000fe20000000000 */
[----:B------:R-:W-:-:S03]  /*4420*/  VIADD R11, R11, 0x1 ;  /* 0x000000010b0b7836 */ /* 0x000fc60000000000 */
[----:B------:R-:W1:Y:S01]  /*4430*/  LDS.128 R4, [R4+0x2f0] ;  /* 0x0002f00004047984 */ /* 0x000e620000000c00 */
[----:B------:R-:W-:Y:S02]  /*4440*/  PRMT R2, RZ, 0x654, R2 ;  /* 0x00000654ff027816 */ /* 0x000fe40000000002 */
[C---:B------:R-:W-:Y:S01]  /*4450*/  ISETP.NE.AND P1, PT, R11.reuse, 0x2, PT ;  /* 0x000000020b00780c */ /* 0x040fe20003f25270 */
[----:B------:R-:W-:Y:S01]  /*4460*/  @!PT LDS RZ, [RZ] ;  /* 0x00000000fffff984 */ /* 0x000fe20000000800 */
[----:B------:R-:W-:Y:S01]  /*4470*/  @!PT LDS RZ, [RZ] ;  /* 0x00000000fffff984 */ /* 0x000fe20000000800 */
[----:B------:R-:W-:Y:S01]  /*4480*/  @!PT LDS RZ, [RZ] ;  /* 0x00000000fffff984 */ /* 0x000fe20000000800 */
[----:B------:R-:W-:Y:S01]  /*4490*/  @!PT LDS RZ, [RZ] ;  /* 0x00000000fffff984 */ /* 0x000fe20000000800 */
[----:B------:R2:W-:Y:S06]  /*44a0*/  MEMBAR.ALL.CTA ;  /* 0x0000000000007992 */ /* 0x0005ec0000008000 */
[----:B--2---:R-:W2:Y:S01]  /*44b0*/  FENCE.VIEW.ASYNC.S ;  /* 0x00000000000073c6 */ /* 0x004ea20000000000 */
[----:B------:R-:W-:Y:S01]  /*44c0*/  SEL R11, R11, RZ, P1 ;  /* 0x000000ff0b0b7207 */ /* 0x000fe20000800000 */
[----:B--2---:R2:W-:Y:S01]  /*44d0*/  SYNCS.ARRIVE.TRANS64.RED.A1T0 RZ, [R2+URZ], RZ ;  /* 0x000000ff02ff79a7 */ /* 0x0045e200081004ff */
[----:B-1----:R-:W-:-:S02]  /*44e0*/  LOP3.LUT P3, RZ, R6, 0x1, RZ, 0xc0, !PT ;  /* 0x0000000106ff7812 */ /* 0x002fc4000786c0ff */
[----:B------:R-:W-:-:S04]  /*44f0*/  SEL R4, RZ, 0x1, P1 ;  /* 0x00000001ff047807 */ /* 0x000fc80000800000 */
[----:B------:R-:W-:Y:S02]  /*4500*/  LOP3.LUT R10, R10, R4, RZ, 0x3c, !PT ;  /* 0x000000040a0a7212 */ /* 0x000fe400078e3cff */
[----:B--2---:R-:W-:-:S04]  /*4510*/  SEL R2, RZ, 0x1, P0 ;  /* 0x00000001ff027807 */ /* 0x004fc80000000000 */
[----:B------:R-:W-:Y:S01]  /*4520*/  LOP3.LUT R9, R9, R2, RZ, 0x3c, !PT ;  /* 0x0000000209097212 */ /* 0x000fe200078e3cff */
[----:B------:R-:W-:Y:S06]  /*4530*/  @P3 BRA `(.L_x_84) ;  /* 0xfffffffc002c3947 */ /* 0x000fec000383ffff */
[----:B------:R-:W-:Y:S01]  /*4540*/  ULEA UR4, UR5, UR6, 0x3 ;  /* 0x0000000605047291 */ /* 0x000fe2000f8e18ff */
[----:B------:R-:W-:-:S08]  /*4550*/  SHF.L.U32 R2, R12, 0x1f, RZ ;  /* 0x0000001f0c027819 */ /* 0x000fd000000006ff */
[----:B------:R-:W1:Y:S02]  /*4560*/  SYNCS.PHASECHK.TRANS64 P0, [UR4+0x270], R2 ;  /* 0x00027002ff0075a7 */ /* 0x000e640008001004 */
[----:B-1----:R-:W-:Y:S05]  /*4570*/  @P0 BRA `(.L_x_85) ;  /* 0x0000000000080947 */ /* 0x002fea0003800000 */
[----:B------:R-:W1:Y:S02]  /*4580*/  SYNCS.PHASECHK.TRANS64.TRYWAIT P0, [UR4+0x270], R2 ;  /* 0x00027002ff0075a7 */ /* 0x000e640008001104 */
[----:B-1----:R-:W-:Y:S05]  /*4590*/  @!P0 BRA `(.L_x_86) ;  /* 0x0000004c00548947 */ /* 0x002fea0003800000 */
.L_x_85:
[----:B------:R-:W-:-:S04]  /*45a0*/  UIADD3 UR7, UPT, UPT, UR5, 0x1, URZ ;  /* 0x0000000105077890 */ /* 0x000fc8000fffe0ff */
[----:B------:R-:W-:-:S04]  /*45b0*/  UISETP.NE.AND UP0, UPT, UR7, 0x2, UPT ;  /* 0x000000020700788c */ /* 0x000fc8000bf05270 */
[----:B------:R-:W-:Y:S02]  /*45c0*/  USEL UR8, URZ, 0x1, UP0 ;  /* 0x00000001ff087887 */ /* 0x000fe40008000000 */
[----:B------:R-:W-:-:S04]  /*45d0*/  USEL UR7, UR7, URZ, UP0 ;  /* 0x000000ff07077287 */ /* 0x000fc80008000000 */
[----:B------:R-:W-:Y:S01]  /*45e0*/  ULEA UR7, UR7, UR6, 0x3 ;  /* 0x0000000607077291 */ /* 0x000fe2000f8e18ff */
[----:B-1----:R-:W-:-:S04]  /*45f0*/  LOP3.LUT R2, R12, UR8, RZ, 0x3c, !PT ;  /* 0x000000080c027c12 */ /* 0x002fc8000f8e3cff */
[----:B------:R-:W-:-:S04]  /*4600*/  SHF.L.U32 R0, R2, 0x1f, RZ ;  /* 0x0000001f02007819 */ /* 0x000fc800000006ff */
[----:B------:R-:W1:Y:S02]  /*4610*/  SYNCS.PHASECHK.TRANS64 P0, [UR7+0x270], R0 ;  /* 0x00027000ff0075a7 */ /* 0x000e640008001007 */
[----:B-1----:R-:W-:Y:S05]  /*4620*/  @P0 EXIT ;  /* 0x000000000000094d */ /* 0x002fea0003800000 */
[----:B------:R-:W-:Y:S02]  /*4630*/  SHF.L.U32 R2, R2, 0x1f, RZ ;  /* 0x0000001f02027819 */ /* 0x000fe400000006ff */
[----:B------:R-:W-:-:S07]  /*4640*/  MOV R0, UR7 ;  /* 0x0000000700007c02 */ /* 0x000fce0008000f00 */
.L_x_87:
[----:B-1----:R1:W2:Y:S02]  /*4650*/  SYNCS.PHASECHK.TRANS64.TRYWAIT P0, [R0+URZ+0x270], R2 ;  /* 0x00027002000075a7 */ /* 0x0022a400080011ff */
[----:B--2---:R-:W-:Y:S05]  /*4660*/  @!P0 NANOSLEEP.SYNCS 0x989680 ;  /* 0x009896800000895d */ /* 0x004fea0003900000 */
[----:B------:R-:W2:Y:S02]  /*4670*/  @!P0 SYNCS.PHASECHK.TRANS64 P0, [R0+URZ+0x270], R2 ;  /* 0x00027002000085a7 */ /* 0x000ea400080010ff */
[----:B--2---:R-:W-:Y:S05]  /*4680*/  @P0 EXIT ;  /* 0x000000000000094d */ /* 0x004fea0003800000 */
[----:B------:R-:W-:Y:S05]  /*4690*/  BRA `(.L_x_87) ;  /* 0xfffffffc00ec7947 */ /* 0x000fea000383ffff */
.L_x_80:
[----:B------:R-:W-:Y:S05]  /*46a0*/  BRA.U UP4, `(.L_x_88) ;  /* 0x0000001104a47547 */ /* 0x000fea000b800000 */
[----:B------:R-:W1:Y:S01]  /*46b0*/  S2UR UR7, SR_CgaCtaId ;  /* 0x00000000000779c3 */ /* 0x000e620000008800 */
[----:B------:R-:W-:Y:S01]  /*46c0*/  UMOV UR4, 0x40 ;  /* 0x0000004000047882 */ /* 0x000fe20000000000 */
[----:B------:R-:W-:Y:S01]  /*46d0*/  NOP ;  /* 0x0000000000007918 */ /* 0x000fe20000000000 */
[----:B------:R-:W-:Y:S01]  /*46e0*/  UMOV UR6, 0x400 ;  /* 0x0000040000067882 */ /* 0x000fe20000000000 */
[----:B-1----:R-:W-:Y:S02]  /*46f0*/  ULEA UR5, UR7, UR4, 0x18 ;  /* 0x0000000407057291 */ /* 0x002fe4000f8ec0ff */
[----:B------:R-:W-:-:S07]  /*4700*/  ULEA UR6, UR7, UR6, 0x18 ;  /* 0x0000000607067291 */ /* 0x000fce000f8ec0ff */
[----:B------:R-:W1:Y:S02]  /*4710*/  LDS.U8 R0, [UR5+0x1c] ;  /* 0x00001c05ff007984 */ /* 0x000e640008000000 */
[----:B-1----:R-:W-:-:S13]  /*4720*/  ISETP.NE.AND P0, PT, R0, RZ, PT ;  /* 0x000000ff0000720c */ /* 0x002fda0003f05270 */
[----:B------:R-:W-:Y:S05]  /*4730*/  @P0 BRA `(.L_x_89) ;  /* 0x0000000400080947 */ /* 0x000fea0003800000 */
[----:B------:R-:W-:Y:S02]  /*4740*/  UISETP.NE.U32.AND UP1, UPT, UR33, 0x1, UPT ;  /* 0x000000012100788c */ /* 0x000fe4000bf25070 */
[----:B------:R-:W-:-:S07]  /*4750*/  UIADD3 UR7, UPT, UPT, UR5, 0x8, URZ ;  /* 0x0000000805077890 */ /* 0x000fce000fffe0ff */
[----:B------:R-:W-:Y:S05]  /*4760*/  BRA.U !UP1, `(.L_x_90) ;  /* 0x00000001099c7547 */ /* 0x000fea000b800000 */
[----:B------:R-:W-:Y:S01]  /*4770*/  ELECT P0, URZ, PT ;  /* 0x0000000000ff782f */ /* 0x000fe20003800000 */
[----:B------:R-:W-:-:S12]  /*4780*/  BSSY B0, `(.L_x_90) ;  /* 0x0000025000007945 */ /* 0x000fd80003800000 */
[----:B------:R-:W-:Y:S05]  /*4790*/  @!P0 BRA `(.L_x_91) ;  /* 0x00000000008c8947 */ /* 0x000fea0003800000 */
[----:B------:R-:W-:-:S05]  /*47a0*/  UMOV UR4, 0x10 ;  /* 0x0000001000047882 */ /* 0x000fca0000000000 */
[----:B------:R-:W-:Y:S04]  /*47b0*/  DEPBAR.LE SB1, 0x36 ;  /* 0x00009d800000791a */ /* 0x000fe80000000000 */
[----:B------:R-:W1:Y:S02]  /*47c0*/  UTCATOMSWS.2CTA.FIND_AND_SET.ALIGN UP0, UR4, UR4 ;  /* 0x00000004000475e3 */ /* 0x000e640008200800 */
[----:B-1----:R-:W-:Y:S01]  /*47d0*/  MOV R10, UR4 ;  /* 0x00000004000a7c02 */ /* 0x002fe20008000f00 */
[----:B------:R-:W-:Y:S06]  /*47e0*/  BRA.U UP0, `(.L_x_92) ;  /* 0x0000000100187547 */ /* 0x000fec000b800000 */
.L_x_93:
[----:B------:R-:W-:Y:S05]  /*47f0*/  NANOSLEEP 0x64 ;  /* 0x000000640000795d */ /* 0x000fea0003800000 */
[----:B------:R-:W-:-:S05]  /*4800*/  UMOV UR4, 0x10 ;  /* 0x0000001000047882 */ /* 0x000fca0000000000 */
[----:B------:R-:W-:Y:S04]  /*4810*/  DEPBAR.LE SB1, 0x36 ;  /* 0x00009d800000791a */ /* 0x000fe80000000000 */
[----:B------:R-:W1:Y:S02]  /*4820*/  UTCATOMSWS.2CTA.FIND_AND_SET.ALIGN UP0, UR4, UR4 ;  /* 0x00000004000475e3 */ /* 0x000e640008200800 */
[----:B-1----:R-:W-:Y:S01]  /*4830*/  MOV R10, UR4 ;  /* 0x00000004000a7c02 */ /* 0x002fe20008000f00 */
[----:B------:R-:W-:Y:S05]  /*4840*/  BRA.U !UP0, `(.L_x_93) ;  /* 0xfffffffd08e87547 */ /* 0x000fea000b83ffff */
.L_x_92:
[----:B------:R-:W1:Y:S01]  /*4850*/  LDS R6, [UR5+0x10] ;  /* 0x00001005ff067984 */ /* 0x000e620008000800 */
[----:B------:R-:W-:Y:S01]  /*4860*/  IMAD.U32 R0, RZ, RZ, UR6 ;  /* 0x00000006ff007e24 */ /* 0x000fe2000f8e00ff */
[----:B------:R-:W-:-:S03]  /*4870*/  MOV R4, UR35 ;  /* 0x0000002300047c02 */ /* 0x000fc60008000f00 */
[----:B------:R-:W-:Y:S01]  /*4880*/  VIADD R0, R0, 0x310 ;  /* 0x0000031000007836 */ /* 0x000fe20000000000 */
[----:B-1----:R-:W-:-:S04]  /*4890*/  SHF.L.U32 R6, R6, 0x1f, RZ ;  /* 0x0000001f06067819 */ /* 0x002fc800000006ff */
[----:B------:R-:W1:Y:S02]  /*48a0*/  SYNCS.PHASECHK.TRANS64.TRYWAIT P0, [UR5+0x8], R6 ;  /* 0x00000806ff0075a7 */ /* 0x000e640008001105 */
[----:B-1----:R-:W-:Y:S05]  /*48b0*/  @P0 BRA `(.L_x_94) ;  /* 0x0000000000080947 */ /* 0x002fea0003800000 */
[----:B------:R-:W1:Y:S02]  /*48c0*/  SYNCS.PHASECHK.TRANS64.TRYWAIT P0, [UR5+0x8], R6 ;  /* 0x00000806ff0075a7 */ /* 0x000e640008001105 */
[----:B-1----:R-:W-:Y:S05]  /*48d0*/  @!P0 BRA `(.L_x_95) ;  /* 0x00000048009c8947 */ /* 0x002fea0003800000 */
.L_x_94:
[----:B------:R-:W-:Y:S01]  /*48e0*/  PRMT R4, R4, 0x654, R0 ;  /* 0x0000065404047816 */ /* 0x000fe20000000000 */
[----:B------:R-:W-:Y:S01]  /*48f0*/  HFMA2 R0, -RZ, RZ, 0, 5.9604644775390625e-08 ;  /* 0x00000001ff007431 */ /* 0x000fe200000001ff */
[----:B------:R-:W-:Y:S01]  /*4900*/  UPRMT UR4, UR35, 0x654, UR7 ;  /* 0x0000065423047896 */ /* 0x000fe20008000007 */
[----:B------:R-:W-:Y:S02]  /*4910*/  IMAD.MOV.U32 R8, RZ, RZ, 0xffff ;  /* 0x0000ffffff087424 */ /* 0x000fe400078e00ff */
[----:B-1----:R-:W-:Y:S02]  /*4920*/  IMAD.MOV.U32 R6, RZ, RZ, 0x4 ;  /* 0x00000004ff067424 */ /* 0x002fe400078e00ff */
[----:B------:R-:W-:Y:S01]  /*4930*/  IMAD.SHL.U32 R9, R10, 0x20, RZ ;  /* 0x000000200a097824 */ /* 0x000fe200078e00ff */
[----:B------:R-:W-:Y:S02]  /*4940*/  MOV R5, UR4 ;  /* 0x0000000400057c02 */ /* 0x000fe40008000f00 */
[-C--:B------:R-:W-:Y:S01]  /*4950*/  SHF.L.U32 R8, R8, R10.reuse, RZ ;  /* 0x0000000a08087219 */ /* 0x080fe200000006ff */
[----:B------:R1:W-:Y:S01]  /*4960*/  SYNCS.ARRIVE.TRANS64.RED RZ, [UR4], R6 ;  /* 0x00000006ffff79a7 */ /* 0x0003e20008000404 */
[----:B------:R-:W-:Y:S01]  /*4970*/  SHF.L.U32 R7, R0, R10, RZ ;  /* 0x0000000a00077219 */ /* 0x000fe200000006ff */
[----:B------:R1:W-:Y:S04]  /*4980*/  STS [UR6+0x310], R9 ;  /* 0x00031009ff007988 */ /* 0x0003e80008000806 */
[----:B------:R1:W-:Y:S04]  /*4990*/  STAS [R4.64], R10 ;  /* 0x0000000a04007dbd */ /* 0x0003e8000c0008ff */
[----:B------:R1:W-:Y:S04]  /*49a0*/  ATOMS.OR RZ, [UR5+0x14], R8 ;  /* 0x00001408ffff798c */ /* 0x0003e8000b000005 */
[----:B------:R1:W-:Y:S04]  /*49b0*/  ATOMS.OR RZ, [UR5+0x18], R7 ;  /* 0x00001807ffff798c */ /* 0x0003e8000b000005 */
[----:B------:R1:W-:Y:S02]  /*49c0*/  ATOMS.XOR RZ, [UR5+0x10], R0 ;  /* 0x00001000ffff798c */ /* 0x0003e4000b800005 */
.L_x_91:
[----:B------:R-:W-:Y:S05]  /*49d0*/  BSYNC B0 ;  /* 0x0000000000007941 */ /* 0x000fea0003800000 */
.L_x_90:
[----:B------:R-:W-:Y:S05]  /*49e0*/  BRA.U UP1, `(.L_x_96) ;  /* 0x00000001016c7547 */ /* 0x000fea000b800000 */
[----:B------:R-:W-:-:S03]  /*49f0*/  UMOV UR4, 0xffffffff ;  /* 0xffffffff00047882 */ /* 0x000fc60000000000 */
[----:B------:R-:W-:Y:S05]  /*4a00*/  BRA.DIV UR4, `(.L_x_97) ;  /* 0x0000004a04687947 */ /* 0x000fea000b800000 */
[----:B------:R-:W-:-:S13]  /*4a10*/  ELECT P0, URZ, PT ;  /* 0x0000000000ff782f */ /* 0x000fda0003800000 */
.L_x_227:
[----:B------:R-:W-:Y:S05]  /*4a20*/  @!P0 BRA `(.L_x_96) ;  /* 0x00000000005c8947 */ /* 0x000fea0003800000 */
[----:B-1----:R-:W1:Y:S02]  /*4a30*/  LDS R4, [UR5+0x10] ;  /* 0x00001005ff047984 */ /* 0x002e640008000800 */
[----:B-1----:R-:W-:-:S04]  /*4a40*/  SHF.L.U32 R4, R4, 0x1f, RZ ;  /* 0x0000001f04047819 */ /* 0x002fc800000006ff */
[----:B------:R-:W1:Y:S02]  /*4a50*/  SYNCS.PHASECHK.TRANS64.TRYWAIT P0, [UR5+0x8], R4 ;  /* 0x00000804ff0075a7 */ /* 0x000e640008001105 */
[----:B-1----:R-:W-:Y:S05]  /*4a60*/  @P0 BRA `(.L_x_98) ;  /* 0x0000000000080947 */ /* 0x002fea0003800000 */
[----:B------:R-:W1:Y:S02]  /*4a70*/  SYNCS.PHASECHK.TRANS64.TRYWAIT P0, [UR5+0x8], R4 ;  /* 0x00000804ff0075a7 */ /* 0x000e640008001105 */
[----:B-1----:R-:W-:Y:S05]  /*4a80*/  @!P0 BRA `(.L_x_99) ;  /* 0x00000048006c8947 */ /* 0x002fea0003800000 */
.L_x_98:
[----:B------:R-:W2:Y:S01]  /*4a90*/  LDS R6, [UR6+0x310] ;  /* 0x00031006ff067984 */ /* 0x000ea20008000800 */
[----:B-1----:R-:W-:Y:S02]  /*4aa0*/  HFMA2 R0, -RZ, RZ, 0, 5.9604644775390625e-08 ;  /* 0x00000001ff007431 */ /* 0x002fe400000001ff */
[----:B------:R-:W-:Y:S01]  /*4ab0*/  IMAD.MOV.U32 R4, RZ, RZ, 0xffff ;  /* 0x0000ffffff047424 */ /* 0x000fe200078e00ff */
[----:B------:R-:W-:Y:S01]  /*4ac0*/  UPRMT UR4, UR35, 0x654, UR7 ;  /* 0x0000065423047896 */ /* 0x000fe20008000007 */
[----:B--2---:R-:W-:-:S03]  /*4ad0*/  IMAD.SHL.U32 R5, R6, 0x20, RZ ;  /* 0x0000002006057824 */ /* 0x004fc600078e00ff */
[-C--:B------:R-:W-:Y:S02]  /*4ae0*/  SHF.L.U32 R4, R4, R6.reuse, RZ ;  /* 0x0000000604047219 */ /* 0x080fe400000006ff */
[----:B------:R-:W-:Y:S01]  /*4af0*/  SHF.L.U32 R6, R0, R6, RZ ;  /* 0x0000000600067219 */ /* 0x000fe200000006ff */
[----:B------:R2:W-:Y:S04]  /*4b00*/  STS [UR6+0x310], R5 ;  /* 0x00031005ff007988 */ /* 0x0005e80008000806 */
[----:B------:R2:W-:Y:S04]  /*4b10*/  ATOMS.OR RZ, [UR5+0x14], R4 ;  /* 0x00001404ffff798c */ /* 0x0005e8000b000005 */
[----:B------:R2:W-:Y:S01]  /*4b20*/  ATOMS.OR RZ, [UR5+0x18], R6 ;  /* 0x00001806ffff798c */ /* 0x0005e2000b000005 */
[----:B------:R-:W-:Y:S03]  /*4b30*/  SYNCS.ARRIVE.TRANS64.RED.A1T0 RZ, [UR4], RZ ;  /* 0x000000ffffff79a7 */ /* 0x000fe60008100404 */
[----:B------:R2:W-:Y:S01]  /*4b40*/  ATOMS.XOR RZ, [UR5+0x10], R0 ;  /* 0x00001000ffff798c */ /* 0x0005e2000b800005 */
[----:B------:R-:W-:Y:S05]  /*4b50*/  BRA `(.L_x_96) ;  /* 0x0000000000107947 */ /* 0x000fea0003800000 */
.L_x_89:
[----:B------:R-:W-:Y:S02]  /*4b60*/  MOV R0, 0xffffffff ;  /* 0xffffffff00007802 */ /* 0x000fe40000000f00 */
[----:B------:R-:W-:-:S03]  /*4b70*/  MOV R4, 0x4ba0 ;  /* 0x00004ba000047802 */ /* 0x000fc60000000f00 */
[----:B------:R1:W-:Y:S04]  /*4b80*/  STS [UR6+0x310], R0 ;  /* 0x00031000ff007988 */ /* 0x0003e80008000806 */
[----:B-1---5:R-:W-:Y:S05]  /*4b90*/  CALL.REL.NOINC `($__internal_1_$__cuda_sm10x_tcgen05_guardrail_trap_phase_invalid_during_alloc) ;  /* 0x0000004c00747944 */ /* 0x022fea0003c00000 */
.L_x_96:
[----:B------:R-:W-:Y:S05]  /*4ba0*/  WARPSYNC.ALL ;  /* 0x0000000000007948 */ /* 0x000fea0003800000 */
[----:B------:R-:W3:Y:S01]  /*4bb0*/  S2UR UR4, SR_CgaCtaId ;  /* 0x00000000000479c3 */ /* 0x000ee20000008800 */
[----:B------:R-:W-:Y:S01]  /*4bc0*/  UMOV UR17, 0x400 ;  /* 0x0000040000117882 */ /* 0x000fe20000000000 */
[----:B------:R-:W-:-:S06]  /*4bd0*/  NOP ;  /* 0x0000000000007918 */ /* 0x000fcc0000000000 */
[----:B------:R-:W-:Y:S06]  /*4be0*/  BAR.ARV 0x6, 0xa0 ;  /* 0x0182800000007b1d */ /* 0x000fec0000002000 */
[----:B------:R-:W4:Y:S01]  /*4bf0*/  LDCU UR6, c[0x0][0x38c] ;  /* 0x00007180ff0677ac */ /* 0x000f220008000800 */
[----:B------:R-:W-:Y:S01]  /*4c00*/  LOP3.LUT R3, R3, 0xffff, RZ, 0xc0, !PT ;  /* 0x0000ffff03037812 */ /* 0x000fe200078ec0ff */
[----:B-1----:R-:W-:Y:S01]  /*4c10*/  IMAD.MOV.U32 R9, RZ, RZ, 0x1 ;  /* 0x00000001ff097424 */ /* 0x002fe200078e00ff */
[----:B------:R-:W-:Y:S01]  /*4c20*/  LOP3.LUT R2, R2, 0xffff, RZ, 0xc0, !PT ;  /* 0x0000ffff02027812 */ /* 0x000fe200078ec0ff */
[----:B------:R-:W-:Y:S01]  /*4c30*/  IMAD.MOV.U32 R8, RZ, RZ, RZ ;  /* 0x000000ffff087224 */ /* 0x000fe200078e00ff */
[----:B------:R-:W-:Y:S01]  /*4c40*/  R2UR UR20, R3 ;  /* 0x00000000031472ca */ /* 0x000fe200000e0000 */
[----:B------:R-:W-:Y:S01]  /*4c50*/  UMOV UR24, URZ ;  /* 0x000000ff00187c82 */ /* 0x000fe20008000000 */
[----:B------:R-:W-:-:S02]  /*4c60*/  R2UR UR30, R2 ;  /* 0x00000000021e72ca */ /* 0x000fc400000e0000 */
[----:B------:R-:W-:Y:S01]  /*4c70*/  CS2R R2, SRZ ;  /* 0x0000000000027805 */ /* 0x000fe2000001ff00 */
[----:B------:R-:W-:Y:S01]  /*4c80*/  UMOV UR15, URZ ;  /* 0x000000ff000f7c82 */ /* 0x000fe20008000000 */
[----:B---3--:R-:W-:Y:S01]  /*4c90*/  ULEA UR17, UR4, UR17, 0x18 ;  /* 0x0000001104117291 */ /* 0x008fe2000f8ec0ff */
[----:B------:R-:W-:Y:S01]  /*4ca0*/  UMOV UR14, URZ ;  /* 0x000000ff000e7c82 */ /* 0x000fe20008000000 */
[----:B------:R-:W-:Y:S02]  /*4cb0*/  UISETP.NE.AND UP3, UPT, UR33, URZ, UPT ;  /* 0x000000ff2100728c */ /* 0x000fe4000bf65270 */
[----:B------:R-:W-:Y:S02]  /*4cc0*/  UIADD3 UR5, UPT, UPT, UR17, 0x2600, URZ ;  /* 0x0000260011057890 */ /* 0x000fe4000fffe0ff */
[----:B------:R-:W-:-:S03]  /*4cd0*/  UIADD3 UR4, UPT, UPT, UR17, 0x26600, URZ ;  /* 0x0002660011047890 */ /* 0x000fc6000fffe0ff */
[----:B--2---:R-:W1:Y:S01]  /*4ce0*/  LDS R0, [UR17+0x310] ;  /* 0x00031011ff007984 */ /* 0x004e620008000800 */
[----:B----4-:R-:W-:Y:S02]  /*4cf0*/  UIADD3 UR6, UPT, UPT, UR6, 0x3f, URZ ;  /* 0x0000003f06067890 */ /* 0x010fe4000fffe0ff */
[----:B------:R-:W-:Y:S02]  /*4d00*/  USHF.R.U32.HI UR5, URZ, 0x4, UR5 ;  /* 0x00000004ff057899 */ /* 0x000fe40008011605 */
[----:B------:R-:W-:Y:S02]  /*4d10*/  USHF.R.S32.HI UR25, URZ, 0x1f, UR6 ;  /* 0x0000001fff197899 */ /* 0x000fe40008011406 */
[----:B------:R-:W-:Y:S02]  /*4d20*/  USHF.R.U32.HI UR4, URZ, 0x4, UR4 ;  /* 0x00000004ff047899 */ /* 0x000fe40008011604 */
[----:B------:R-:W-:Y:S02]  /*4d30*/  ULEA.HI UR25, UR25, UR6, URZ, 0x6 ;  /* 0x0000000619197291 */ /* 0x000fe4000f8f30ff */
[----:B------:R-:W-:-:S02]  /*4d40*/  ULOP3.LUT UR5, UR5, 0x3fff, URZ, 0xc0, !UPT ;  /* 0x00003fff05057892 */ /* 0x000fc4000f8ec0ff */
[----:B------:R-:W-:Y:S02]  /*4d50*/  USHF.R.S32.HI UR25, URZ, 0x6, UR25 ;  /* 0x00000006ff197899 */ /* 0x000fe40008011419 */
[----:B------:R-:W-:Y:S02]  /*4d60*/  ULOP3.LUT UR22, UR4, 0x3fff, URZ, 0xc0, !UPT ;  /* 0x00003fff04167892 */ /* 0x000fe4000f8ec0ff */
[----:B------:R-:W-:Y:S02]  /*4d70*/  UISETP.LT.AND UP0, UPT, UR25, 0x1, UPT ;  /* 0x000000011900788c */ /* 0x000fe4000bf01270 */
[----:B------:R-:W-:Y:S02]  /*4d80*/  ULOP3.LUT UR21, UR5, 0x10000, URZ, 0xfc, !UPT ;  /* 0x0001000005157892 */ /* 0x000fe4000f8efcff */
[----:B------:R-:W-:Y:S02]  /*4d90*/  ULOP3.LUT UR22, UR22, 0x10000, URZ, 0xfc, !UPT ;  /* 0x0001000016167892 */ /* 0x000fe4000f8efcff */
[----:B------:R-:W-:Y:S01]  /*4da0*/  USEL UR31, UR25, 0x1, !UP0 ;  /* 0x00000001191f7887 */ /* 0x000fe2000c000000 */
[----:B------:R-:W-:Y:S01]  /*4db0*/  UMOV UR28, 0x0 ;  /* 0x00000000001c7882 */ /* 0x000fe20000000000 */
[----:B------:R-:W-:Y:S01]  /*4dc0*/  UMOV UR29, 0x8100010 ;  /* 0x08100010001d7882 */ /* 0x000fe20000000000 */
[----:B------:R-:W-:Y:S01]  /*4dd0*/  UMOV UR26, 0x0 ;  /* 0x00000000001a7882 */ /* 0x000fe20000000000 */
[----:B------:R-:W-:Y:S01]  /*4de0*/  UMOV UR27, 0x8100010 ;  /* 0x08100010001b7882 */ /* 0x000fe20000000000 */
[----:B-1----:R-:W-:-:S15]  /*4df0*/  R2UR UR32, R0 ;  /* 0x00000000002072ca */ /* 0x002fde00000e0000 */
.L_x_107:
[C---:B------:R-:W-:Y:S02]  /*4e00*/  LEA R0, R8.reuse, UR17, 0x3 ;  /* 0x0000001108007c11 */ /* 0x040fe4000f8e18ff */
[----:B------:R-:W-:Y:S02]  /*4e10*/  SHF.L.U32 R4, R3, 0x1f, RZ ;  /* 0x0000001f03047819 */ /* 0x000fe400000006ff */
[----:B------:R-:W-:Y:S02]  /*4e20*/  LEA R5, R8, UR17, 0x4 ;  /* 0x0000001108057c11 */ /* 0x000fe4000f8e20ff */
[----:B------:R-:W1:Y:S02]  /*4e30*/  SYNCS.PHASECHK.TRANS64.TRYWAIT P0, [R0+URZ+0x260], R4 ;  /* 0x00026004000075a7 */ /* 0x000e6400080011ff */
[----:B-1-3--:R-:W-:Y:S05]  /*4e40*/  @!P0 BRA `(.L_x_100) ;  /* 0x0000004400948947 */ /* 0x00afea0003800000 */
.L_x_228:
[----:B-1----:R-:W1:Y:S01]  /*4e50*/  LDS.128 R4, [R5+0x2f0] ;  /* 0x0002f00005047984 */ /* 0x002e620000000c00 */
[----:B------:R-:W-:Y:S02]  /*4e60*/  VIADD R0, R0, 0x270 ;  /* 0x0000027000007836 */ /* 0x000fe40000000000 */
[----:B------:R-:W-:Y:S01]  /*4e70*/  VIADD R8, R8, 0x1 ;  /* 0x0000000108087836 */ /* 0x000fe20000000000 */
[----:B------:R-:W-:Y:S01]  /*4e80*/  @!PT LDS RZ, [RZ] ;  /* 0x00000000fffff984 */ /* 0x000fe20000000800 */
[----:B------:R-:W-:Y:S01]  /*4e90*/  @!PT LDS RZ, [RZ] ;  /* 0x00000000fffff984 */ /* 0x000fe20000000800 */
[----:B------:R-:W-:Y:S01]  /*4ea0*/  @!PT LDS RZ, [RZ] ;  /* 0x00000000fffff984 */ /* 0x000fe20000000800 */
[----:B------:R-:W-:Y:S01]  /*4eb0*/  @!PT LDS RZ, [RZ] ;  /* 0x00000000fffff984 */ /* 0x000fe20000000800 */
[----:B------:R2:W-:Y:S06]  /*4ec0*/  MEMBAR.ALL.CTA ;  /* 0x0000000000007992 */ /* 0x0005ec0000008000 */
[----:B--2---:R-:W2:Y:S01]  /*4ed0*/  FENCE.VIEW.ASYNC.S ;  /* 0x00000000000073c6 */ /* 0x004ea20000000000 */
[----:B------:R-:W-:-:S04]  /*4ee0*/  PRMT R0, RZ, 0x654, R0 ;  /* 0x00000654ff007816 */ /* 0x000fc80000000000 */
[----:B--2---:R2:W-:Y:S01]  /*4ef0*/  SYNCS.ARRIVE.TRANS64.RED.A1T0 RZ, [R0+URZ], RZ ;  /* 0x000000ff00ff79a7 */ /* 0x0045e200081004ff */
[----:B-1----:R-:W-:Y:S01]  /*4f00*/  LOP3.LUT P1, RZ, R6, 0x1, RZ, 0xc0, !PT ;  /* 0x0000000106ff7812 */ /* 0x002fe2000782c0ff */
[----:B--2---:R-:W-:-:S12]  /*4f10*/  BRA.U UP3, `(.L_x_101) ;  /* 0x0000000103e07547 */ /* 0x004fd8000b800000 */
[----:B------:R-:W1:Y:S01]  /*4f20*/  LDCU UR4, c[0x0][0x38c] ;  /* 0x00007180ff0477ac */ /* 0x000e620008000800 */
[----:B------:R-:W-:Y:S02]  /*4f30*/  PLOP3.LUT P2, PT, PT, PT, PT, 0x80, 0x8 ;  /* 0x000000000008781c */ /* 0x000fe40003f4f070 */
[----:B------:R-:W-:Y:S01]  /*4f40*/  SHF.L.U32 R4, R9, 0x1f, RZ ;  /* 0x0000001f09047819 */ /* 0x000fe200000006ff */
[----:B------:R-:W-:Y:S02]  /*4f50*/  ULEA UR23, UR24, UR17, 0x3 ;  /* 0x0000001118177291 */ /* 0x000fe4000f8e18ff */
[----:B------:R-:W-:Y:S02]  /*4f60*/  ULEA UR18, UR24, UR32, 0x5 ;  /* 0x0000002018127291 */ /* 0x000fe4000f8e28ff */
[----:B-1----:R-:W-:-:S06]  /*4f70*/  UISETP.GE.AND UP0, UPT, UR4, 0x1, UPT ;  /* 0x000000010400788c */ /* 0x002fcc000bf06270 */
[----:B------:R-:W-:-:S05]  /*4f80*/  PLOP3.LUT P0, PT, PT, PT, UP0, 0x80, 0x8 ;  /* 0x000000000008781c */ /* 0x000fca0003f0f008 */
[----:B------:R-:W-:-:S08]  /*4f90*/  @UP0 ULEA UR4, UR15, UR17, 0x3 ;  /* 0x000000110f040291 */ /* 0x000fd0000f8e18ff */
[----:B------:R-:W-:-:S04]  /*4fa0*/  @P0 SHF.L.U32 R0, R2, 0x1f, RZ ;  /* 0x0000001f02000819 */ /* 0x000fc800000006ff */
[----:B------:R1:W2:Y:S01]  /*4fb0*/  @P0 SYNCS.PHASECHK.TRANS64.TRYWAIT P2, [UR4], R0 ;  /* 0x00000000ff0005a7 */ /* 0x0002a20008041104 */
[----:B------:R-:W3:Y:S02]  /*4fc0*/  SYNCS.PHASECHK.TRANS64.TRYWAIT P0, [UR23+0x2a0], R4 ;  /* 0x0002a004ff0075a7 */ /* 0x000ee40008001117 */
[----:B-123--:R-:W-:Y:S05]  /*4fd0*/  @!P0 BRA `(.L_x_102) ;  /* 0x0000004400448947 */ /* 0x00efea0003800000 */
.L_x_230:
[----:B------:R-:W-:Y:S01]  /*4fe0*/  UMOV UR19, UR14 ;  /* 0x0000000e00137c82 */ /* 0x000fe20008000000 */
[----:B------:R-:W-:Y:S05]  /*4ff0*/  BRA.U !UP0, `(.L_x_103) ;  /* 0x0000000108987547 */ /* 0x000fea000b800000 */
[----:B------:R-:W-:Y:S02]  /*5000*/  UIADD3 UR19, UPT, UPT, UR31, UR14, URZ ;  /* 0x0000000e1f137290 */ /* 0x000fe4000fffe0ff */
[----:B------:R-:W-:Y:S01]  /*5010*/  UPLOP3.LUT UP2, UPT, UPT, UPT, UPT, 0x40, 0x4 ;  /* 0x000000000004789c */ /* 0x000fe20003f4e870 */
[----:B------:R-:W-:Y:S01]  /*5020*/  UMOV UR16, UR25 ;  /* 0x0000001900107c82 */ /* 0x000fe20008000000 */
[----:B------:R-:W-:-:S09]  /*5030*/  UMOV UR6, UR15 ;  /* 0x0000000f00067c82 */ /* 0x000fd20008000000 */
.L_x_106:
[----:B--2---:R-:W-:Y:S01]  /*5040*/  ULEA UR5, UR6, UR17, 0x3 ;  /* 0x0000001106057291 */ /* 0x004fe2000f8e18ff */
[----:B---3--:R-:W-:Y:S11]  /*5050*/  @P2 BRA `(.L_x_104) ;  /* 0x00000000000c2947 */ /* 0x008ff60003800000 */
[----:B-1----:R-:W-:Y:S04]  /*5060*/  SHF.L.U32 R4, R2, 0x1f, RZ ;  /* 0x0000001f02047819 */ /* 0x002fe800000006ff */
[----:B------:R-:W1:Y:S02]  /*5070*/  SYNCS.PHASECHK.TRANS64.TRYWAIT P0, [UR5], R4 ;  /* 0x00000004ff0075a7 */ /* 0x000e640008001105 */
[----:B-1----:R-:W-:Y:S05]  /*5080*/  @!P0 BRA `(.L_x_105) ;  /* 0x0000004400308947 */ /* 0x002fea0003800000 */
.L_x_104:
[----:B------:R-:W-:Y:S01]  /*5090*/  UISETP.NE.AND UP0, UPT, UR16, 0x1, UPT ;  /* 0x000000011000788c */ /* 0x000fe2000bf05270 */
[----:B------:R-:W-:Y:S01]  /*50a0*/  PLOP3.LUT P2, PT, PT, PT, PT, 0x80, 0x8 ;  /* 0x000000000008781c */ /* 0x000fe20003f4f070 */
[----:B------:R-:W-:Y:S02]  /*50b0*/  UIADD3 UR4, UPT, UPT, UR6, 0x1, URZ ;  /* 0x0000000106047890 */ /* 0x000fe4000fffe0ff */
[----:B------:R-:W-:Y:S02]  /*50c0*/  ULEA UR12, UR6, UR22, 0x7 ;  /* 0x00000016060c7291 */ /* 0x000fe4000f8e38ff */
[----:B------:R-:W-:Y:S01]  /*50d0*/  UISETP.NE.AND UP1, UPT, UR4, 0x24, UPT ;  /* 0x000000240400788c */ /* 0x000fe2000bf25270 */
[----:B------:R-:W-:Y:S01]  /*50e0*/  PLOP3.LUT P0, PT, PT, PT, UP0, 0x80, 0x8 ;  /* 0x000000000008781c */ /* 0x000fe20003f0f008 */
[----:B------:R-:W-:Y:S02]  /*50f0*/  UIADD3 UR10, UPT, UPT, UR12, 0x2, URZ ;  /* 0x000000020c0a7890 */ /* 0x000fe4000fffe0ff */
[----:B------:R-:W-:Y:S02]  /*5100*/  USEL UR7, URZ, 0x1, UP1 ;  /* 0x00000001ff077887 */ /* 0x000fe40008800000 */
[----:B------:R-:W-:Y:S02]  /*5110*/  USEL UR15, UR4, URZ, UP1 ;  /* 0x000000ff040f7287 */ /* 0x000fe40008800000 */
[----:B------:R-:W-:Y:S02]  /*5120*/  UIADD3 UR14, UPT, UPT, UR14, 0x1, URZ ;  /* 0x000000010e0e7890 */ /* 0x000fe4000fffe0ff */
[----:B------:R-:W-:Y:S01]  /*5130*/  @UP0 ULEA UR4, UR15, UR17, 0x3 ;  /* 0x000000110f040291 */ /* 0x000fe2000f8e18ff */
[----:B------:R-:W-:Y:S01]  /*5140*/  LOP3.LUT R2, R2, UR7, RZ, 0x3c, !PT ;  /* 0x0000000702027c12 */ /* 0x000fe2000f8e3cff */
[----:B------:R-:W-:Y:S01]  /*5150*/  UIADD3 UR7, UPT, UPT, UR5, 0x120, URZ ;  /* 0x0000012005077890 */ /* 0x000fe2000fffe0ff */
[----:B------:R-:W-:Y:S02]  /*5160*/  UMOV UR13, 0x80004020 ;  /* 0x80004020000d7882 */ /* 0x000fe40000000000 */
[----:B-1----:R-:W-:Y:S01]  /*5170*/  @P0 SHF.L.U32 R0, R2, 0x1f, RZ ;  /* 0x0000001f02000819 */ /* 0x002fe200000006ff */
[----:B------:R-:W-:Y:S01]  /*5180*/  UMOV UR5, 0x80004020 ;  /* 0x8000402000057882 */ /* 0x000fe20000000000 */
[----:B------:R-:W-:Y:S01]  /*5190*/  UMOV UR11, 0x80004020 ;  /* 0x80004020000b7882 */ /* 0x000fe20000000000 */
[----:B------:R-:W-:Y:S01]  /*51a0*/  UMOV UR9, 0x80004020 ;  /* 0x8000402000097882 */ /* 0x000fe20000000000 */
[----:B------:R2:W3:Y:S01]  /*51b0*/  @P0 SYNCS.PHASECHK.TRANS64.TRYWAIT P2, [UR4], R0 ;  /* 0x00000000ff0005a7 */ /* 0x0004e20008041104 */
[----:B------:R-:W-:Y:S02]  /*51c0*/  ULEA UR4, UR6, UR21, 0x8 ;  /* 0x0000001506047291 */ /* 0x000fe4000f8e40ff */
[----:B------:R-:W-:Y:S02]  /*51d0*/  UISETP.NE.AND UP0, UPT, UR14, UR19, UPT ;  /* 0x000000130e00728c */ /* 0x000fe4000bf05270 */
[----:B------:R-:W-:Y:S02]  /*51e0*/  UIADD3 UR8, UPT, UPT, UR4, 0x2, URZ ;  /* 0x0000000204087890 */ /* 0x000fe4000fffe0ff */
[----:B------:R-:W-:Y:S01]  /*51f0*/  UIADD3 UR16, UPT, UPT, UR16, -0x1, URZ ;  /* 0xffffffff10107890 */ /* 0x000fe2000fffe0ff */
[----:B------:R-:W-:Y:S02]  /*5200*/  UMOV UR6, UR15 ;  /* 0x0000000f00067c82 */ /* 0x000fe40008000000 */
[----:B------:R2:W-:Y:S01]  /*5210*/  UTCQMMA.2CTA gdesc[UR4], gdesc[UR12], tmem[UR18], tmem[UR28], idesc[UR29], UP2 ;  /* 0x00ff1c0c040075ea */ /* 0x0005e20009200312 */
[----:B------:R-:W-:Y:S03]  /*5220*/  UPLOP3.LUT UP2, UPT, UPT, UPT, UPT, 0x80, 0x8 ;  /* 0x000000000008789c */ /* 0x000fe60003f4f070 */
[----:B------:R2:W-:Y:S01]  /*5230*/  UTCQMMA.2CTA gdesc[UR8], gdesc[UR10], tmem[UR18], tmem[UR26], idesc[UR27], UPT ;  /* 0x00ff1a0a080075ea */ /* 0x0005e2000ba00312 */
[----:B------:R2:W-:Y:S01]  /*5240*/  UTCBAR.2CTA.MULTICAST [UR7], URZ, UR20 ;  /* 0x000000ff070073e9 */ /* 0x0005e20008200814 */
[----:B------:R-:W-:Y:S06]  /*5250*/  BRA.U UP0, `(.L_x_106) ;  /* 0xfffffffd00787547 */ /* 0x000fec000b83ffff */
.L_x_103:
[----:B--2---:R-:W-:Y:S01]  /*5260*/  UIADD3 UR4, UPT, UPT, UR23, 0x280, URZ ;  /* 0x0000028017047890 */ /* 0x004fe2000fffe0ff */
[----:B------:R-:W-:-:S08]  /*5270*/  UMOV UR14, UR19 ;  /* 0x00000013000e7c82 */ /* 0x000fd00008000000 */
[----:B------:R2:W-:Y:S01]  /*5280*/  UTCBAR.2CTA.MULTICAST [UR4], URZ, UR30 ;  /* 0x000000ff040073e9 */ /* 0x0005e2000820081e */
[----:B------:R-:W-:Y:S02]  /*5290*/  NOP ;  /* 0x0000000000007918 */ /* 0x000fe40000000000 */
.L_x_101:
[----:B--2---:R-:W-:Y:S01]  /*52a0*/  UIADD3 UR4, UPT, UPT, UR24, 0x1, URZ ;  /* 0x0000000118047890 */ /* 0x004fe2000fffe0ff */
[----:B------:R-:W-:-:S03]  /*52b0*/  ISETP.NE.AND P0, PT, R8, 0x2, PT ;  /* 0x000000020800780c */ /* 0x000fc60003f05270 */
[----:B------:R-:W-:Y:S01]  /*52c0*/  UISETP.NE.AND UP0, UPT, UR4, 0x4, UPT ;  /* 0x000000040400788c */ /* 0x000fe2000bf05270 */
[----:B-1----:R-:W-:Y:S02]  /*52d0*/  SEL R0, RZ, 0x1, P0 ;  /* 0x00000001ff007807 */ /* 0x002fe40000000000 */
[----:B------:R-:W-:Y:S01]  /*52e0*/  SEL R8, R8, RZ, P0 ;  /* 0x000000ff08087207 */ /* 0x000fe20000000000 */
[----:B------:R-:W-:Y:S01]  /*52f0*/  USEL UR5, URZ, 0x1, UP0 ;  /* 0x00000001ff057887 */ /* 0x000fe20008000000 */
[----:B------:R-:W-:Y:S01]  /*5300*/  LOP3.LUT R3, R3, R0, RZ, 0x3c, !PT ;  /* 0x0000000003037212 */ /* 0x000fe200078e3cff */
[----:B------:R-:W-:-:S04]  /*5310*/  USEL UR24, UR4, URZ, UP0 ;  /* 0x000000ff04187287 */ /* 0x000fc80008000000 */
[----:B------:R-:W-:Y:S01]  /*5320*/  LOP3.LUT R9, R9, UR5, RZ, 0x3c, !PT ;  /* 0x0000000509097c12 */ /* 0x000fe2000f8e3cff */
[----:B------:R-:W-:Y:S07]  /*5330*/  @P1 BRA `(.L_x_107) ;  /* 0xfffffff800b01947 */ /* 0x000fee000383ffff */
[----:B------:R-:W1:Y:S01]  /*5340*/  S2UR UR8, SR_CgaCtaId ;  /* 0x00000000000879c3 */ /* 0x000e620000008800 */
[----:B------:R-:W-:Y:S01]  /*5350*/  ELECT P0, URZ, PT ;  /* 0x0000000000ff782f */ /* 0x000fe20003800000 */
[----:B------:R-:W-:Y:S01]  /*5360*/  HFMA2 R0, -RZ, RZ, 0, 5.9604644775390625e-08 ;  /* 0x00000001ff007431 */ /* 0x000fe200000001ff */
[----:B------:R-:W-:-:S05]  /*5370*/  UMOV UR4, 0x40 ;  /* 0x0000004000047882 */ /* 0x000fca0000000000 */
[----:B------:R-:W-:Y:S01]  /*5380*/  UVIRTCOUNT.DEALLOC.SMPOOL 0x80 ;  /* 0x000000800000784c */ /* 0x000fe20000000000 */
[----:B------:R-:W-:Y:S02]  /*5390*/  UISETP.NE.AND UP1, UPT, UR33, URZ, UPT ;  /* 0x000000ff2100728c */ /* 0x000fe4000bf25270 */
[----:B-1----:R-:W-:-:S09]  /*53a0*/  ULEA UR8, UR8, UR4, 0x18 ;  /* 0x0000000408087291 */ /* 0x002fd2000f8ec0ff */
[----:B------:R1:W-:Y:S01]  /*53b0*/  @P0 STS.U8 [UR8+0x1c], R0 ;  /* 0x00001c00ff000988 */ /* 0x0003e20008000008 */
[----:B------:R-:W-:Y:S05]  /*53c0*/  BRA.U UP1, `(.L_x_108) ;  /* 0x0000000101a07547 */ /* 0x000fea000b800000 */
[----:B------:R-:W-:Y:S01]  /*53d0*/  UIADD3 UR7, UPT, UPT, UR17, 0x2a0, URZ ;  /* 0x000002a011077890 */ /* 0x000fe2000fffe0ff */
[----:B------:R-:W-:-:S03]  /*53e0*/  SHF.L.U32 R2, R9, 0x1f, RZ ;  /* 0x0000001f09027819 */ /* 0x000fc600000006ff */
[----:B------:R-:W-:-:S09]  /*53f0*/  ULEA UR4, UR24, UR7, 0x3 ;  /* 0x0000000718047291 */ /* 0x000fd2000f8e18ff */
[----:B------:R-:W2:Y:S02]  /*5400*/  SYNCS.PHASECHK.TRANS64.TRYWAIT P0, [UR4], R2 ;  /* 0x00000002ff0075a7 */ /* 0x000ea40008001104 */
[----:B--2---:R-:W-:Y:S05]  /*5410*/  @!P0 BRA `(.L_x_109) ;  /* 0x0000004000648947 */ /* 0x004fea0003800000 */
.L_x_233:
        /* <DEDUP_REMOVED lines=9> */
.L_x_235:
        /* <DEDUP_REMOVED lines=9> */
.L_x_237:
[----:B------:R-:W-:-:S04]  /*5540*/  UIADD3 UR4, UPT, UPT, UR4, 0x1, URZ ;  /* 0x0000000104047890 */ /* 0x000fc8000fffe0ff */
[----:B------:R-:W-:-:S04]  /*5550*/  UISETP.NE.AND UP0, UPT, UR4, 0x4, UPT ;  /* 0x000000040400788c */ /* 0x000fc8000bf05270 */
[----:B------:R-:W-:Y:S02]  /*5560*/  USEL UR5, URZ, 0x1, UP0 ;  /* 0x00000001ff057887 */ /* 0x000fe40008000000 */
[----:B------:R-:W-:-:S04]  /*5570*/  USEL UR4, UR4, URZ, UP0 ;  /* 0x000000ff04047287 */ /* 0x000fc80008000000 */
[----:B------:R-:W-:Y:S01]  /*5580*/  ULEA UR4, UR4, UR7, 0x3 ;  /* 0x0000000704047291 */ /* 0x000fe2000f8e18ff */
[----:B------:R-:W-:-:S04]  /*5590*/  LOP3.LUT R2, R2, UR5, RZ, 0x3c, !PT ;  /* 0x0000000502027c12 */ /* 0x000fc8000f8e3cff */
[----:B------:R-:W-:Y:S01]  /*55a0*/  SHF.L.U32 R2, R2, 0x1f, RZ ;  /* 0x0000001f02027819 */ /* 0x000fe200000006ff */
[----:B-1----:R-:W-:-:S04]  /*55b0*/  IMAD.U32 R0, RZ, RZ, UR4 ;  /* 0x00000004ff007e24 */ /* 0x002fc8000f8e00ff */
[----:B------:R1:W2:Y:S03]  /*55c0*/  SYNCS.PHASECHK.TRANS64.TRYWAIT P0, [R0+URZ], R2 ;  /* 0x00000002000075a7 */ /* 0x0002a600080011ff */
[----:B--2---:R-:W-:Y:S05]  /*55d0*/  @!P0 NANOSLEEP.SYNCS 0x989680 ;  /* 0x009896800000895d */ /* 0x004fea0003900000 */
[----:B------:R-:W2:Y:S02]  /*55e0*/  @!P0 SYNCS.PHASECHK.TRANS64 P0, [R0+URZ], R2 ;  /* 0x00000002000085a7 */ /* 0x000ea400080010ff */
[----:B--2---:R-:W-:Y:S05]  /*55f0*/  @P0 BRA `(.L_x_112) ;  /* 0x0000000000200947 */ /* 0x004fea0003800000 */
.L_x_113:
[----:B--2---:R2:W4:Y:S02]  /*5600*/  SYNCS.PHASECHK.TRANS64.TRYWAIT P0, [R0+URZ], R2 ;  /* 0x00000002000075a7 */ /* 0x00452400080011ff */
[----:B----4-:R-:W-:Y:S05]  /*5610*/  @!P0 NANOSLEEP.SYNCS 0x989680 ;  /* 0x009896800000895d */ /* 0x010fea0003900000 */
[----:B------:R-:W4:Y:S02]  /*5620*/  @!P0 SYNCS.PHASECHK.TRANS64 P0, [R0+URZ], R2 ;  /* 0x00000002000085a7 */ /* 0x000f2400080010ff */
[----:B----4-:R-:W-:Y:S05]  /*5630*/  @!P0 BRA `(.L_x_113) ;  /* 0xfffffffc00f08947 */ /* 0x010fea000383ffff */
[----:B------:R-:W-:Y:S05]  /*5640*/  BRA `(.L_x_112) ;  /* 0x00000000000c7947 */ /* 0x000fea0003800000 */
.L_x_108:
[----:B------:R-:W-:-:S04]  /*5650*/  UIADD3 UR4, UPT, UPT, UR17, 0x2e0, URZ ;  /* 0x000002e011047890 */ /* 0x000fc8000fffe0ff */
[----:B------:R-:W-:-:S09]  /*5660*/  UPRMT UR4, UR35, 0x654, UR4 ;  /* 0x0000065423047896 */ /* 0x000fd20008000004 */
[----:B------:R-:W-:Y:S03]  /*5670*/  SYNCS.ARRIVE.TRANS64.RED.A1T0 RZ, [UR4], RZ ;  /* 0x000000ffffff79a7 */ /* 0x000fe60008100404 */
.L_x_112:
[----:B-12---:R-:W-:Y:S01]  /*5680*/  SHF.L.U32 R2, RZ, 0x1f, RZ ;  /* 0x0000001fff027819 */ /* 0x006fe200000006ff */
[----:B------:R-:W-:Y:S01]  /*5690*/  UIADD3 UR4, UPT, UPT, UR17, 0x2e0, URZ ;  /* 0x000002e011047890 */ /* 0x000fe2000fffe0ff */
[----:B------:R-:W-:Y:S02]  /*56a0*/  PLOP3.LUT P0, PT, PT, PT, UP1, 0x80, 0x8 ;  /* 0x000000000008781c */ /* 0x000fe40003f0f018 */
[----:B------:R-:W1:Y:S02]  /*56b0*/  SYNCS.PHASECHK.TRANS64.TRYWAIT P1, [UR17+0x2e0], R2 ;  /* 0x0002e002ff0075a7 */ /* 0x000e640008021111 */
[----:B-1----:R-:W-:Y:S09]  /*56c0*/  @!P1 BRA `(.L_x_114) ;  /* 0x0000004000009947 */ /* 0x002ff20003800000 */
.L_x_239:
[----:B------:R-:W-:Y:S01]  /*56d0*/  @!UP1 UPRMT UR4, UR35, 0x654, UR4 ;  /* 0x0000065423049896 */ /* 0x000fe20008000004 */
[----:B------:R-:W-:Y:S01]  /*56e0*/  UMOV UR5, 0xffff ;  /* 0x0000ffff00057882 */ /* 0x000fe20000000000 */
[----:B------:R-:W-:-:S07]  /*56f0*/  UMOV UR6, 0x1 ;  /* 0x0000000100067882 */ /* 0x000fce0000000000 */
[----:B------:R-:W-:Y:S01]  /*5700*/  @!P0 SYNCS.ARRIVE.TRANS64.RED.A1T0 RZ, [UR4], RZ ;  /* 0x000000ffffff89a7 */ /* 0x000fe20008100404 */
[----:B------:R-:W-:Y:S01]  /*5710*/  NOP ;  /* 0x0000000000007918 */ /* 0x000fe20000000000 */
[----:B-1----:R-:W1:Y:S01]  /*5720*/  LDS R0, [UR8+0x14] ;  /* 0x00001408ff007984 */ /* 0x002e620008000800 */
[----:B------:R-:W-:-:S04]  /*5730*/  ULOP3.LUT UR4, UR32, 0xffff, URZ, 0xc0, !UPT ;  /* 0x0000ffff20047892 */ /* 0x000fc8000f8ec0ff */
[----:B------:R-:W-:-:S04]  /*5740*/  USHF.R.U32.HI UR4, URZ, 0x5, UR4 ;  /* 0x00000005ff047899 */ /* 0x000fc80008011604 */
[----:B------:R-:W-:Y:S02]  /*5750*/  USHF.L.U32 UR5, UR5, UR4, URZ ;  /* 0x0000000405057299 */ /* 0x000fe400080006ff */
[----:B------:R-:W-:-:S04]  /*5760*/  USHF.L.U32 UR4, UR6, UR4, URZ ;  /* 0x0000000406047299 */ /* 0x000fc800080006ff */
[----:B-1----:R-:W-:-:S04]  /*5770*/  LOP3.LUT R0, R0, UR5, RZ, 0xc0, !PT ;  /* 0x0000000500007c12 */ /* 0x002fc8000f8ec0ff */
[----:B------:R-:W-:-:S13]  /*5780*/  ISETP.NE.AND P0, PT, R0, UR5, PT ;  /* 0x0000000500007c0c */ /* 0x000fda000bf05270 */
[----:B------:R-:W-:Y:S05]  /*5790*/  @P0 BRA `(.L_x_115) ;  /* 0x0000000000580947 */ /* 0x000fea0003800000 */
[----:B------:R-:W1:Y:S02]  /*57a0*/  LDS R0, [UR8+0x18] ;  /* 0x00001808ff007984 */ /* 0x000e640008000800 */
[----:B-1----:R-:W-:-:S04]  /*57b0*/  LOP3.LUT R0, R0, UR4, RZ, 0xc0, !PT ;  /* 0x0000000400007c12 */ /* 0x002fc8000f8ec0ff */
[----:B------:R-:W-:-:S13]  /*57c0*/  ISETP.NE.AND P0, PT, R0, UR4, PT ;  /* 0x0000000400007c0c */ /* 0x000fda000bf05270 */
[----:B------:R-:W-:Y:S05]  /*57d0*/  @P0 BRA `(.L_x_116) ;  /* 0x00000000003c0947 */ /* 0x000fea0003800000 */
[----:B------:R-:W1:Y:S01]  /*57e0*/  S2R R2, SR_LANEID ;  /* 0x0000000000027919 */ /* 0x000e620000000000 */
[----:B------:R-:W-:-:S06]  /*57f0*/  ULOP3.LUT UR5, URZ, UR5, URZ, 0x33, !UPT ;  /* 0x00000005ff057292 */ /* 0x000fcc000f8e33ff */
[----:B------:R-:W-:-:S04]  /*5800*/  IMAD.U32 R0, RZ, RZ, UR5 ;  /* 0x00000005ff007e24 */ /* 0x000fc8000f8e00ff */
[----:B------:R2:W4:Y:S02]  /*5810*/  REDUX UR7, R0 ;  /* 0x00000000000773c4 */ /* 0x0005240000000000 */
[----:B------:R1:W-:Y:S01]  /*5820*/  UTCATOMSWS.AND URZ, UR5 ;  /* 0x0000000500ff79e3 */ /* 0x0003e20008000000 */
[----:B--2---:R-:W-:Y:S01]  /*5830*/  LOP3.LUT R0, RZ, UR4, RZ, 0x33, !PT ;  /* 0x00000004ff007c12 */ /* 0x004fe2000f8e33ff */
[----:B------:R-:W-:Y:S02]  /*5840*/  VOTEU.ANY UR4, UPT, PT ;  /* 0x0000000000047886 */ /* 0x000fe400038e0100 */
[----:B------:R-:W-:Y:S02]  /*5850*/  UFLO.U32 UR4, UR4 ;  /* 0x00000004000472bd */ /* 0x000fe400080e0000 */
[----:B------:R-:W2:Y:S04]  /*5860*/  REDUX UR6, R0 ;  /* 0x00000000000673c4 */ /* 0x000ea80000000000 */
[----:B-1----:R-:W-:-:S02]  /*5870*/  ISETP.EQ.U32.AND P0, PT, R2, UR4, PT ;  /* 0x0000000402007c0c */ /* 0x002fc4000bf02070 */
[----:B----4-:R-:W-:-:S11]  /*5880*/  MOV R2, UR7 ;  /* 0x0000000700027c02 */ /* 0x010fd60008000f00 */
[----:B------:R1:W-:Y:S01]  /*5890*/  @P0 ATOMS.AND RZ, [UR8+0x14], R2 ;  /* 0x00001402ffff098c */ /* 0x0003e2000a800008 */
[----:B--2---:R-:W-:-:S05]  /*58a0*/  IMAD.U32 R0, RZ, RZ, UR6 ;  /* 0x00000006ff007e24 */ /* 0x004fca000f8e00ff */
[----:B------:R1:W-:Y:S01]  /*58b0*/  @P0 ATOMS.AND RZ, [UR8+0x18], R0 ;  /* 0x00001800ffff098c */ /* 0x0003e2000a800008 */
[----:B------:R-:W-:Y:S05]  /*58c0*/  BRA `(.L_x_117) ;  /* 0x0000000000147947 */ /* 0x000fea0003800000 */
.L_x_116:
[----:B------:R-:W-:Y:S02]  /*58d0*/  MOV R2, 0x58f0 ;  /* 0x000058f000027802 */ /* 0x000fe40000000f00 */
[----:B---3-5:R-:W-:Y:S05]  /*58e0*/  CALL.REL.NOINC `($__internal_0_$__cuda_sm10x_tcgen05_guardrail_trap_col_being_dealloced_not_returned_by_alloc) ;  /* 0x0000004000147944 */ /* 0x028fea0003c00000 */
[----:B------:R-:W-:Y:S05]  /*58f0*/  BRA `(.L_x_117) ;  /* 0x0000000000087947 */ /* 0x000fea0003800000 */
.L_x_115:
[----:B------:R-:W-:Y:S02]  /*5900*/  MOV R2, 0x5920 ;  /* 0x0000592000027802 */ /* 0x000fe40000000f00 */
[----:B---3-5:R-:W-:Y:S05]  /*5910*/  CALL.REL.NOINC `($__internal_2_$__cuda_sm10x_tcgen05_guardrail_trap_unallocated_columns_being_dealloced) ;  /* 0x0000004000207944 */ /* 0x028fea0003c00000 */
.L_x_117:
[----:B------:R-:W-:Y:S01]  /*5920*/  NOP ;  /* 0x0000000000007918 */ /* 0x000fe20000000000 */
[----:B------:R-:W-:Y:S05]  /*5930*/  EXIT ;  /* 0x000000000000794d */ /* 0x000fea0003800000 */
.L_x_88:
[----:B------:R-:W-:-:S09]  /*5940*/  UISETP.NE.OR UP0, UPT, UR13, 0x3, !UP3 ;  /* 0x000000030d00788c */ /* 0x000fd2000df05670 */
[----:B------:R-:W-:Y:S05]  /*5950*/  BRA.U UP0, `(.L_x_118) ;  /* 0x0000000d000c7547 */ /* 0x000fea000b800000 */
[----:B------:R-:W1:Y:S01]  /*5960*/  S2UR UR10, SR_CgaCtaId ;  /* 0x00000000000a79c3 */ /* 0x000e620000008800 */
[----:B------:R-:W2:Y:S01]  /*5970*/  LDCU UR26, c[0x0][0x370] ;  /* 0x00006e00ff1a77ac */ /* 0x000ea20008000800 */
[----:B------:R-:W-:Y:S02]  /*5980*/  HFMA2 R13, -RZ, RZ, 0, 0 ;  /* 0x00000000ff0d7431 */ /* 0x000fe400000001ff */
[----:B------:R-:W-:Y:S01]  /*5990*/  IMAD.MOV.U32 R15, RZ, RZ, 0x1 ;  /* 0x00000001ff0f7424 */ /* 0x000fe200078e00ff */
[----:B------:R-:W-:Y:S01]  /*59a0*/  MOV R12, 0x1000 ;  /* 0x00001000000c7802 */ /* 0x000fe20000000f00 */
[----:B------:R-:W2:Y:S01]  /*59b0*/  LDCU.128 UR28, c[0x0][0xb10] ;  /* 0x00016200ff1c77ac */ /* 0x000ea20008000c00 */
[----:B------:R-:W-:Y:S01]  /*59c0*/  IMAD.MOV.U32 R14, RZ, RZ, RZ ;  /* 0x000000ffff0e7224 */ /* 0x000fe200078e00ff */
[----:B------:R-:W3:Y:S01]  /*59d0*/  LDC.64 R16, c[0x0][0x348] ;  /* 0x0000d200ff107b82 */ /* 0x000ee20000000a00 */
[----:B------:R-:W4:Y:S01]  /*59e0*/  LDCU UR25, c[0x0][0x374] ;  /* 0x00006e80ff1977ac */ /* 0x000f220008000800 */
[----:B------:R-:W1:Y:S06]  /*59f0*/  LDCU UR16, c[0x0][0xb0c] ;  /* 0x00016180ff1077ac */ /* 0x000e6c0008000800 */
[----:B------:R-:W3:Y:S01]  /*5a00*/  LDC.64 R2, c[0x0][0x888] ;  /* 0x00022200ff027b82 */ /* 0x000ee20000000a00 */
[----:B------:R-:W1:Y:S01]  /*5a10*/  LDCU UR35, c[0x0][0xb20] ;  /* 0x00016400ff2377ac */ /* 0x000e620008000800 */
[----:B------:R-:W1:Y:S06]  /*5a20*/  LDCU UR4, c[0x0][0xb30] ;  /* 0x00016600ff0477ac */ /* 0x000e6c0008000800 */
[----:B------:R-:W3:Y:S01]  /*5a30*/  LDC.64 R4, c[0x0][0x890] ;  /* 0x00022400ff047b82 */ /* 0x000ee20000000a00 */
[----:B------:R-:W-:Y:S01]  /*5a40*/  UMOV UR17, 0x400 ;  /* 0x0000040000117882 */ /* 0x000fe20000000000 */
[----:B--2---:R-:W-:-:S02]  /*5a50*/  UIMAD.WIDE.U32 UR6, UR26, UR28, URZ ;  /* 0x0000001c1a0672a5 */ /* 0x004fc4000f8e00ff */
[----:B----4-:R-:W-:Y:S02]  /*5a60*/  UIMAD.WIDE.U32 UR8, UR25, UR31, URZ ;  /* 0x0000001f190872a5 */ /* 0x010fe4000f8e00ff */
[----:B-1----:R-:W-:Y:S02]  /*5a70*/  ULEA UR17, UR10, UR17, 0x18 ;  /* 0x000000110a117291 */ /* 0x002fe4000f8ec0ff */
[----:B------:R-:W-:Y:S02]  /*5a80*/  UPLOP3.LUT UP3, UPT, UPT, UPT, UPT, 0x40, 0x4 ;  /* 0x000000000004789c */ /* 0x000fe40003f6e870 */
[----:B------:R-:W-:Y:S01]  /*5a90*/  UIADD3 UR27, UPT, UPT, UR17, 0x240, URZ ;  /* 0x00000240111b7890 */ /* 0x000fe2000fffe0ff */
[----:B------:R-:W-:Y:S01]  /*5aa0*/  UMOV UR6, UR7 ;  /* 0x0000000700067c82 */ /* 0x000fe20008000000 */
[----:B------:R-:W-:Y:S01]  /*5ab0*/  UMOV UR32, UR9 ;  /* 0x0000000900207c82 */ /* 0x000fe20008000000 */
[----:B------:R-:W-:Y:S02]  /*5ac0*/  UISETP.GE.AND UP0, UPT, UR40, 0x1, UPT ;  /* 0x000000012800788c */ /* 0x000fe4000bf06270 */
[----:B------:R-:W-:Y:S01]  /*5ad0*/  UISETP.NE.AND UP4, UPT, UR40, 0x1, UPT ;  /* 0x000000012800788c */ /* 0x000fe2000bf85270 */
[----:B------:R-:W1:Y:S01]  /*5ae0*/  LDCU.64 UR14, c[0x0][0xb28] ;  /* 0x00016500ff0e77ac */ /* 0x000e620008000a00 */
[----:B------:R-:W-:-:S02]  /*5af0*/  UISETP.NE.AND UP6, UPT, UR16, 0x1, UPT ;  /* 0x000000011000788c */ /* 0x000fc4000bfc5270 */
[----:B------:R-:W-:Y:S02]  /*5b00*/  UISETP.NE.AND UP5, UPT, UR30, 0x1, UPT ;  /* 0x000000011e00788c */ /* 0x000fe4000bfa5270 */
[----:B------:R-:W-:Y:S02]  /*5b10*/  UPRMT UR27, UR10, 0x654, UR27 ;  /* 0x000006540a1b7896 */ /* 0x000fe4000800001b */
[----:B------:R-:W-:Y:S02]  /*5b20*/  USHF.R.U32.HI UR33, URZ, UR29, UR6 ;  /* 0x0000001dff217299 */ /* 0x000fe40008011606 */
[----:B------:R-:W-:Y:S02]  /*5b30*/  USHF.R.U32.HI UR32, URZ, UR35, UR32 ;  /* 0x00000023ff207299 */ /* 0x000fe40008011620 */
[----:B------:R-:W-:-:S11]  /*5b40*/  UISETP.NE.AND UP2, UPT, UR4, 0x1, UPT ;  /* 0x000000010400788c */ /* 0x000fd6000bf45270 */
.L_x_126:
[C---:B------:R-:W-:Y:S02]  /*5b50*/  LEA R7, R14.reuse, UR17, 0x3 ;  /* 0x000000110e077c11 */ /* 0x040fe4000f8e18ff */
[----:B------:R-:W-:Y:S02]  /*5b60*/  SHF.L.U32 R0, R13, 0x1f, RZ ;  /* 0x0000001f0d007819 */ /* 0x000fe400000006ff */
[----:B------:R-:W-:Y:S02]  /*5b70*/  LEA R8, R14, UR17, 0x4 ;  /* 0x000000110e087c11 */ /* 0x000fe4000f8e20ff */
[----:B--2---:R-:W2:Y:S02]  /*5b80*/  SYNCS.PHASECHK.TRANS64.TRYWAIT P0, [R7+URZ+0x260], R0 ;  /* 0x00026000070075a7 */ /* 0x004ea400080011ff */
[----:B--2---:R-:W-:Y:S05]  /*5b90*/  @!P0 BRA `(.L_x_119) ;  /* 0x0000003800e48947 */ /* 0x004fea0003800000 */
.L_x_240:
[----:B------:R-:W4:Y:S01]  /*5ba0*/  LDS.128 R8, [R8+0x2f0] ;  /* 0x0002f00008087984 */ /* 0x000f220000000c00 */
[----:B------:R-:W-:Y:S01]  /*5bb0*/  UISETP.GE.AND UP0, UPT, UR40, 0x1, UPT ;  /* 0x000000012800788c */ /* 0x000fe2000bf06270 */
[----:B------:R-:W-:Y:S01]  /*5bc0*/  @!PT LDS RZ, [RZ] ;  /* 0x00000000fffff984 */ /* 0x000fe20000000800 */
[----:B------:R-:W-:Y:S01]  /*5bd0*/  @!PT LDS RZ, [RZ] ;  /* 0x00000000fffff984 */ /* 0x000fe20000000800 */
[----:B------:R-:W-:Y:S01]  /*5be0*/  @!PT LDS RZ, [RZ] ;  /* 0x00000000fffff984 */ /* 0x000fe20000000800 */
[----:B------:R-:W-:Y:S01]  /*5bf0*/  @!PT LDS RZ, [RZ] ;  /* 0x00000000fffff984 */ /* 0x000fe20000000800 */
[----:B------:R1:W-:Y:S06]  /*5c00*/  MEMBAR.ALL.CTA ;  /* 0x0000000000007992 */ /* 0x0003ec0000008000 */
[----:B-1----:R-:W1:Y:S01]  /*5c10*/  FENCE.VIEW.ASYNC.S ;  /* 0x00000000000073c6 */ /* 0x002e620000000000 */
[----:B----4-:R-:W-:Y:S11]  /*5c20*/  LOP3.LUT P0, RZ, R10, 0x1, RZ, 0xc0, !PT ;  /* 0x000000010aff7812 */ /* 0x010ff6000780c0ff */
[----:B------:R-:W-:Y:S02]  /*5c30*/  @!UPT UIADD3 URZ, UPT, UPT, URZ, URZ, URZ ;  /* 0x000000fffffff290 */ /* 0x000fe4000fffe0ff */
[----:B-1----:R-:W-:Y:S01]  /*5c40*/  VOTEU.ANY UP1, P0 ;  /* 0x0000000000ff7886 */ /* 0x002fe20000020100 */
[----:B------:R-:W-:Y:S11]  /*5c50*/  PLOP3.LUT P0, PT, PT, PT, UP1, 0x80, 0x8 ;  /* 0x000000000008781c */ /* 0x000ff60003f0f018 */
[----:B------:R-:W-:Y:S02]  /*5c60*/  @!UPT UIADD3 URZ, UPT, UPT, URZ, URZ, URZ ;  /* 0x000000fffffff290 */ /* 0x000fe4000fffe0ff */
[----:B--2---:R-:W-:Y:S02]  /*5c70*/  @P0 SHF.R.U32.HI R0, RZ, 0x10, R9 ;  /* 0x00000010ff000819 */ /* 0x004fe40000011609 */
[----:B------:R-:W-:Y:S02]  /*5c80*/  @P0 MOV R6, R8 ;  /* 0x0000000800060202 */ /* 0x000fe40000000f00 */
[----:B------:R-:W-:Y:S01]  /*5c90*/  @P0 R2UR UR4, R0 ;  /* 0x00000000000402ca */ /* 0x000fe200000e0000 */
[----:B------:R-:W-:Y:S01]  /*5ca0*/  VIADD R0, R7, 0x270 ;  /* 0x0000027007007836 */ /* 0x000fe20000000000 */
[----:B------:R-:W-:Y:S02]  /*5cb0*/  @P0 LOP3.LUT R8, R9, 0xffff, RZ, 0xc0, !PT ;  /* 0x0000ffff09080812 */ /* 0x000fe400078ec0ff */
[----:B------:R-:W-:Y:S02]  /*5cc0*/  @P0 R2UR UR6, R6 ;  /* 0x00000000060602ca */ /* 0x000fe400000e0000 */
[----:B------:R-:W-:Y:S02]  /*5cd0*/  PRMT R0, RZ, 0x654, R0 ;  /* 0x00000654ff007816 */ /* 0x000fe40000000000 */
[----:B------:R-:W-:Y:S02]  /*5ce0*/  @P0 R2UR UR5, R8 ;  /* 0x00000000080502ca */ /* 0x000fe400000e0000 */
[----:B------:R1:W-:Y:S03]  /*5cf0*/  SYNCS.ARRIVE.TRANS64.RED.A1T0 RZ, [R0+URZ], RZ ;  /* 0x000000ff00ff79a7 */ /* 0x0003e600081004ff */
[----:B------:R-:W-:Y:S04]  /*5d00*/  @UP1 UMOV UR24, UR4 ;  /* 0x0000000400181c82 */ /* 0x000fe80008000000 */
[----:B------:R-:W-:Y:S04]  /*5d10*/  @UP1 UMOV UR13, UR6 ;  /* 0x00000006000d1c82 */ /* 0x000fe80008000000 */
[----:B------:R-:W-:Y:S01]  /*5d20*/  @UP1 UMOV UR7, UR5 ;  /* 0x0000000500071c82 */ /* 0x000fe20008000000 */
[----:B------:R-:W-:Y:S05]  /*5d30*/  BRA.U !UP0, `(.L_x_120) ;  /* 0x0000000108a47547 */ /* 0x000fea000b800000 */
[----:B------:R-:W-:Y:S02]  /*5d40*/  UIMAD.WIDE.U32 UR10, UR7, UR31, URZ ;  /* 0x0000001f070a72a5 */ /* 0x000fe4000f8e00ff */
[----:B------:R-:W-:Y:S02]  /*5d50*/  UIMAD.WIDE.U32 UR18, UR13, UR28, URZ ;  /* 0x0000001c0d1272a5 */ /* 0x000fe4000f8e00ff */
[----:B------:R-:W-:Y:S02]  /*5d60*/  USEL UR4, UR25, UR32, !UP5 ;  /* 0x0000002019047287 */ /* 0x000fe4000e800000 */
[----:B------:R-:W-:Y:S02]  /*5d70*/  USEL UR8, UR26, UR33, !UP6 ;  /* 0x000000211a087287 */ /* 0x000fe4000f000000 */
[----:B------:R-:W-:Y:S02]  /*5d80*/  UIMAD.WIDE.U32 UR20, UR4, UR14, URZ ;  /* 0x0000000e041472a5 */ /* 0x000fe4000f8e00ff */
[----:B------:R-:W-:Y:S01]  /*5d90*/  UIMAD.WIDE.U32 UR22, UR8, UR14, URZ ;  /* 0x0000000e081672a5 */ /* 0x000fe2000f8e00ff */
[----:B------:R-:W-:Y:S02]  /*5da0*/  UMOV UR5, UR11 ;  /* 0x0000000b00057c82 */ /* 0x000fe40008000000 */
[----:B------:R-:W-:Y:S03]  /*5db0*/  USHF.R.U32.HI UR6, URZ, UR35, UR5 ;  /* 0x00000023ff067299 */ /* 0x000fe60008011605 */
[----:B------:R-:W-:Y:S01]  /*5dc0*/  UMOV UR5, UR19 ;  /* 0x0000001300057c82 */ /* 0x000fe20008000000 */
[----:B------:R-:W-:Y:S02]  /*5dd0*/  USEL UR6, UR7, UR6, !UP5 ;  /* 0x0000000607067287 */ /* 0x000fe4000e800000 */
[----:B------:R-:W-:Y:S02]  /*5de0*/  USHF.R.U32.HI UR9, URZ, UR29, UR5 ;  /* 0x0000001dff097299 */ /* 0x000fe40008011605 */
[----:B------:R-:W-:Y:S01]  /*5df0*/  UIMAD.WIDE.U32 UR10, UR6, UR14, URZ ;  /* 0x0000000e060a72a5 */ /* 0x000fe2000f8e00ff */
[----:B------:R-:W-:Y:S02]  /*5e00*/  UMOV UR5, UR21 ;  /* 0x0000001500057c82 */ /* 0x000fe40008000000 */
[----:B------:R-:W-:Y:S03]  /*5e10*/  @UP4 USHF.R.U32.HI UR4, URZ, UR15, UR5 ;  /* 0x0000000fff044299 */ /* 0x000fe60008011605 */
[----:B------:R-:W-:Y:S01]  /*5e20*/  UMOV UR5, UR23 ;  /* 0x0000001700057c82 */ /* 0x000fe20008000000 */
[----:B------:R-:W-:Y:S02]  /*5e30*/  UIMAD UR4, UR40, UR4, URZ ;  /* 0x00000004280472a4 */ /* 0x000fe4000f8e02ff */
[----:B------:R-:W-:Y:S02]  /*5e40*/  @UP4 USHF.R.U32.HI UR8, URZ, UR15, UR5 ;  /* 0x0000000fff084299 */ /* 0x000fe40008011605 */
[----:B------:R-:W-:Y:S02]  /*5e50*/  USEL UR5, UR13, UR9, !UP6 ;  /* 0x000000090d057287 */ /* 0x000fe4000f000000 */
[----:B------:R-:W-:Y:S02]  /*5e60*/  UIMAD UR9, UR40, UR8, URZ ;  /* 0x00000008280972a4 */ /* 0x000fe4000f8e02ff */
[----:B------:R-:W-:Y:S03]  /*5e70*/  UISETP.GE.AND UP0, UPT, UR6, UR4, UPT ;  /* 0x000000040600728c */ /* 0x000fe6000bf06270 */
[----:B------:R-:W-:Y:S01]  /*5e80*/  UMOV UR4, UR11 ;  /* 0x0000000b00047c82 */ /* 0x000fe20008000000 */
[----:B------:R-:W-:Y:S02]  /*5e90*/  UISETP.GE.OR UP0, UPT, UR5, UR9, UP0 ;  /* 0x000000090500728c */ /* 0x000fe40008706670 */
[----:B------:R-:W-:Y:S02]  /*5ea0*/  USHF.R.U32.HI UR4, URZ, UR15, UR4 ;  /* 0x0000000fff047299 */ /* 0x000fe40008011604 */
[----:B------:R-:W-:Y:S02]  /*5eb0*/  UIMAD.WIDE.U32 UR10, UR5, UR14, URZ ;  /* 0x0000000e050a72a5 */ /* 0x000fe4000f8e00ff */
[----:B------:R-:W-:Y:S04]  /*5ec0*/  USEL UR12, UR6, UR4, !UP4 ;  /* 0x00000004060c7287 */ /* 0x000fe8000e000000 */
[----:B------:R-:W-:Y:S01]  /*5ed0*/  UIADD3 UR9, UPT, UPT, -UR12, URZ, URZ ;  /* 0x000000ff0c097290 */ /* 0x000fe2000fffe1ff */
[----:B------:R-:W-:Y:S02]  /*5ee0*/  @!UP0 UMOV UR4, UR11 ;  /* 0x0000000b00048c82 */ /* 0x000fe40008000000 */
[----:B------:R-:W-:Y:S02]  /*5ef0*/  @!UP0 USHF.R.U32.HI UR4, URZ, UR15, UR4 ;  /* 0x0000000fff048299 */ /* 0x000fe40008011604 */
[----:B------:R-:W-:Y:S02]  /*5f00*/  UIMAD UR9, UR40, UR9, UR6 ;  /* 0x00000009280972a4 */ /* 0x000fe4000f8e0206 */
[----:B------:R-:W-:Y:S04]  /*5f10*/  @!UP0 USEL UR4, UR5, UR4, !UP4 ;  /* 0x0000000405048287 */ /* 0x000fe8000e000000 */
[----:B------:R-:W-:Y:S02]  /*5f20*/  @!UP0 UIMAD UR9, UR8, UR9, UR4 ;  /* 0x00000009080982a4 */ /* 0x000fe4000f8e0204 */
[----:B------:R-:W-:Y:S02]  /*5f30*/  @!UP0 UIADD3 UR10, UPT, UPT, UR12, -UR4, URZ ;  /* 0x800000040c0a8290 */ /* 0x000fe4000fffe0ff */
[----:B------:R-:W-:Y:S02]  /*5f40*/  UIADD3 UR4, UPT, UPT, -UR5, URZ, URZ ;  /* 0x000000ff05047290 */ /* 0x000fe4000fffe1ff */
[----:B------:R-:W-:Y:S02]  /*5f50*/  UIADD3 UR8, UPT, UPT, -UR6, URZ, URZ ;  /* 0x000000ff06087290 */ /* 0x000fe4000fffe1ff */
[----:B------:R-:W-:Y:S02]  /*5f60*/  @!UP0 UIMAD UR6, UR10, UR40, UR5 ;  /* 0x000000280a0682a4 */ /* 0x000fe4000f8e0205 */
[----:B------:R-:W-:Y:S02]  /*5f70*/  UIMAD UR13, UR16, UR4, UR13 ;  /* 0x00000004100d72a4 */ /* 0x000fe4000f8e020d */
[----:B------:R-:W-:Y:S01]  /*5f80*/  UIMAD UR7, UR30, UR8, UR7 ;  /* 0x000000081e0772a4 */ /* 0x000fe2000f8e0207 */
[----:B------:R-:W-:Y:S02]  /*5f90*/  @!UP0 UMOV UR5, UR9 ;  /* 0x0000000900058c82 */ /* 0x000fe40008000000 */
[----:B------:R-:W-:Y:S02]  /*5fa0*/  UIMAD UR13, UR5, UR16, UR13 ;  /* 0x00000010050d72a4 */ /* 0x000fe4000f8e020d */
[----:B------:R-:W-:Y:S11]  /*5fb0*/  UIMAD UR7, UR6, UR30, UR7 ;  /* 0x0000001e060772a4 */ /* 0x000ff6000f8e0207 */
[----:B------:R-:W-:Y:S01]  /*5fc0*/  @!UPT UIADD3 URZ, UPT, UPT, URZ, URZ, URZ ;  /* 0x000000fffffff290 */ /* 0x000fe2000fffe0ff */
.L_x_120:
[----:B------:R-:W2:Y:S01]  /*5fd0*/  @!UP2 LDCU.128 UR20, c[0x0][0xb10] ;  /* 0x00016200ff14a7ac */ /* 0x000ea20008000c00 */
[C---:B---3--:R-:W-:Y:S02]  /*5fe0*/  ISETP.NE.U32.AND P1, PT, R4.reuse, RZ, PT ;  /* 0x000000ff0400720c */ /* 0x048fe40003f25070 */
[----:B------:R-:W-:Y:S02]  /*5ff0*/  ISETP.NE.U32.AND P0, PT, R4, RZ, PT ;  /* 0x000000ff0400720c */ /* 0x000fe40003f05070 */
[C---:B------:R-:W-:Y:S02]  /*6000*/  ISETP.NE.AND.EX P1, PT, R5.reuse, RZ, PT, P1 ;  /* 0x000000ff0500720c */ /* 0x040fe40003f25310 */
[----:B------:R-:W-:Y:S01]  /*6010*/  ISETP.NE.AND.EX P0, PT, R5, RZ, PT, P0 ;  /* 0x000000ff0500720c */ /* 0x000fe20003f05300 */
[----:B------:R-:W3:Y:S01]  /*6020*/  @!UP2 LDCU UR5, c[0x0][0xb0c] ;  /* 0x00016180ff05a7ac */ /* 0x000ee20008000800 */
[----:B------:R-:W-:Y:S01]  /*6030*/  SHF.L.U32 R6, R15, 0x1f, RZ ;  /* 0x0000001f0f067819 */ /* 0x000fe200000006ff */
[----:B--2---:R-:W-:Y:S07]  /*6040*/  UIMAD.WIDE.U32 UR8, UR13, UR20, URZ ;  /* 0x000000140d0872a5 */ /* 0x004fee000f8e00ff */
[----:B------:R-:W-:Y:S01]  /*6050*/  @!UP2 UMOV UR4, UR9 ;  /* 0x000000090004ac82 */ /* 0x000fe20008000000 */
[----:B---3--:R-:W-:Y:S02]  /*6060*/  @!UP2 UISETP.NE.AND UP0, UPT, UR5, 0x1, UPT ;  /* 0x000000010500a88c */ /* 0x008fe4000bf05270 */
[----:B------:R-:W-:Y:S02]  /*6070*/  @!UP2 USHF.R.U32.HI UR4, URZ, UR21, UR4 ;  /* 0x00000015ff04a299 */ /* 0x000fe40008011604 */
[----:B------:R-:W-:Y:S02]  /*6080*/  UIMAD.WIDE.U32 UR8, UR7, UR23, URZ ;  /* 0x00000017070872a5 */ /* 0x000fe4000f8e00ff */
[----:B------:R-:W-:Y:S02]  /*6090*/  @!UP2 USEL UR10, UR13, UR4, !UP0 ;  /* 0x000000040d0aa287 */ /* 0x000fe4000c000000 */
[----:B------:R-:W-:Y:S03]  /*60a0*/  @!UP2 UISETP.NE.AND UP0, UPT, UR22, 0x1, UPT ;  /* 0x000000011600a88c */ /* 0x000fe6000bf05270 */
[----:B------:R-:W-:Y:S02]  /*60b0*/  @!UP2 UMOV UR6, UR9 ;  /* 0x000000090006ac82 */ /* 0x000fe40008000000 */
[----:B------:R-:W2:Y:S02]  /*60c0*/  @!UP2 LDCU UR4, c[0x0][0xb20] ;  /* 0x00016400ff04a7ac */ /* 0x000ea40008000800 */
[----:B--2---:R-:W-:Y:S04]  /*60d0*/  @!UP2 USHF.R.U32.HI UR6, URZ, UR4, UR6 ;  /* 0x00000004ff06a299 */ /* 0x004fe80008011606 */
[----:B------:R-:W-:Y:S04]  /*60e0*/  @!UP2 USEL UR6, UR7, UR6, !UP0 ;  /* 0x000000060706a287 */ /* 0x000fe8000c000000 */
[----:B------:R-:W-:Y:S02]  /*60f0*/  @!UP2 UIADD3 UR4, UPT, UPT, -UR10, UR6, URZ ;  /* 0x000000060a04a290 */ /* 0x000fe4000fffe1ff */
[----:B------:R-:W-:Y:S02]  /*6100*/  @!UP2 UIADD3 UR6, UPT, UPT, UR10, -UR6, URZ ;  /* 0x800000060a06a290 */ /* 0x000fe4000fffe0ff */
[----:B------:R-:W-:Y:S02]  /*6110*/  @!UP2 UIMAD UR13, UR4, UR5, UR13 ;  /* 0x00000005040da2a4 */ /* 0x000fe4000f8e020d */
[----:B------:R-:W-:Y:S01]  /*6120*/  @!UP2 UIMAD UR7, UR6, UR22, UR7 ;  /* 0x000000160607a2a4 */ /* 0x000fe2000f8e0207 */
[----:B------:R-:W-:Y:S11]  /*6130*/  BRA.U UP3, `(.L_x_121) ;  /* 0x0000000103107547 */ /* 0x000ff6000b800000 */
[----:B------:R-:W-:Y:S04]  /*6140*/  MOV R7, UR34 ;  /* 0x0000002200077c02 */ /* 0x000fe80008000f00 */
[----:B------:R-:W-:Y:S04]  /*6150*/  SHF.L.U32 R7, R7, 0x1f, RZ ;  /* 0x0000001f07077819 */ /* 0x000fe800000006ff */
[----:B------:R-:W2:Y:S02]  /*6160*/  SYNCS.PHASECHK.TRANS64.TRYWAIT P2, [UR17+0x258], R7 ;  /* 0x00025807ff0075a7 */ /* 0x000ea40008041111 */
[----:B--2---:R-:W-:Y:S05]  /*6170*/  @!P2 BRA `(.L_x_122) ;  /* 0x000000340080a947 */ /* 0x004fea0003800000 */
.L_x_121:
[----:B------:R-:W-:Y:S05]  /*6180*/  @!P1 BRA `(.L_x_123) ;  /* 0x0000000000309947 */ /* 0x000fea0003800000 */
[----:B------:R-:W-:Y:S01]  /*6190*/  ISETP.NE.U32.AND P1, PT, R2, RZ, PT ;  /* 0x000000ff0200720c */ /* 0x000fe20003f25070 */
[----:B------:R-:W2:Y:S01]  /*61a0*/  LDCU.64 UR4, c[0x0][0x358] ;  /* 0x00006b00ff0477ac */ /* 0x000ea20008000a00 */
[----:B------:R-:W-:Y:S02]  /*61b0*/  IMAD.MOV.U32 R80, RZ, RZ, 0x1 ;  /* 0x00000001ff507424 */ /* 0x000fe400078e00ff */
[----:B------:R-:W-:Y:S11]  /*61c0*/  ISETP.NE.AND.EX P1, PT, R3, RZ, PT, P1 ;  /* 0x000000ff0300720c */ /* 0x000ff60003f25310 */
[----:B------:R-:W-:Y:S02]  /*61d0*/  @!UPT UIADD3 URZ, UPT, UPT, URZ, URZ, URZ ;  /* 0x000000fffffff290 */ /* 0x000fe4000fffe0ff */
[----:B------:R-:W3:Y:S01]  /*61e0*/  @P1 LDC.64 R8, c[0x0][0x888] ;  /* 0x00022200ff081b82 */ /* 0x000ee20000000a00 */
[----:B-1----:R-:W-:Y:S04]  /*61f0*/  @P1 IMAD R0, R4, UR36, RZ ;  /* 0x0000002404001c24 */ /* 0x002fe8000f8e02ff */
[----:B---3--:R-:W-:Y:S04]  /*6200*/  @P1 IMAD.WIDE R8, R0, 0x4, R8 ;  /* 0x0000000400081825 */ /* 0x008fe800078e0208 */
[----:B------:R-:W-:Y:S01]  /*6210*/  HFMA2 R0, -RZ, RZ, 0, 5.9604644775390625e-08 ;  /* 0x00000001ff007431 */ /* 0x000fe200000001ff */
[----:B--2--5:R2:W5:Y:S04]  /*6220*/  @P1 LDG.E R39, desc[UR4][R8.64] ;  /* 0x0000000408271981 */ /* 0x024568000c1e1900 */
[----:B------:R-:W-:Y:S01]  /*6230*/  @!P1 PRMT R80, R0, 0x7610, R80 ;  /* 0x0000761000509816 */ /* 0x000fe20000000050 */
[----:B--2---:R-:W3:Y:S06]  /*6240*/  @!P1 LDC R39, c[0x0][0x880] ;  /* 0x00022000ff279b82 */ /* 0x004eec0000000800 */
.L_x_123:
[----:B---3-5:R-:W-:Y:S01]  /*6250*/  @!P0 FSETP.EQ.AND P1, PT, R39, RZ, PT ;  /* 0x000000ff2700820b */ /* 0x028fe20003f22000 */
[----:B------:R-:W-:Y:S01]  /*6260*/  @!UPT UIADD3 URZ, UPT, UPT, URZ, URZ, URZ ;  /* 0x000000fffffff290 */ /* 0x000fe2000fffe0ff */
[----:B------:R-:W-:Y:S11]  /*6270*/  @!P0 BRA `(.L_x_124) ;  /* 0x0000000000188947 */ /* 0x000ff60003800000 */
[----:B------:R-:W-:Y:S02]  /*6280*/  LOP3.LUT P0, RZ, R80, 0xff, RZ, 0xc0, !PT ;  /* 0x000000ff50ff7812 */ /* 0x000fe4000780c0ff */
[----:B------:R-:W-:Y:S04]  /*6290*/  ISETP.NE.U32.AND P1, PT, R2, RZ, PT ;  /* 0x000000ff0200720c */ /* 0x000fe80003f25070 */
[----:B------:R-:W-:Y:S04]  /*62a0*/  ISETP.NE.AND.EX P1, PT, R3, RZ, PT, P1 ;  /* 0x000000ff0300720c */ /* 0x000fe80003f25310 */
[----:B------:R-:W-:Y:S03]  /*62b0*/  PLOP3.LUT P1, PT, P1, PT, PT, 0x8, 0x80 ;  /* 0x000000000080781c */ /* 0x000fe60000f2e170 */
[----:B------:R-:W-:Y:S11]  /*62c0*/  @P0 FSETP.EQ.AND P1, PT, R39, RZ, PT ;  /* 0x000000ff2700020b */ /* 0x000ff60003f22000 */
[----:B------:R-:W-:Y:S02]  /*62d0*/  @!UPT UIADD3 URZ, UPT, UPT, URZ, URZ, URZ ;  /* 0x000000fffffff290 */ /* 0x000fe4000fffe0ff */
.L_x_124:
[----:B------:R-:W2:Y:S01]  /*62e0*/  SYNCS.PHASECHK.TRANS64.TRYWAIT P0, [UR17+0x248], R6 ;  /* 0x00024806ff0075a7 */ /* 0x000ea20008001111 */
[----:B------:R-:W-:Y:S02]  /*62f0*/  ELECT P2, URZ, PT ;  /* 0x0000000000ff782f */ /* 0x000fe40003840000 */
[----:B------:R-:W-:Y:S01]  /*6300*/  IADD3 R14, PT, PT, R14, 0x1, RZ ;  /* 0x000000010e0e7810 */ /* 0x000fe20007ffe0ff */
[----:B--2---:R-:W-:Y:S10]  /*6310*/  @!P0 BRA `(.L_x_125) ;  /* 0x0000003400308947 */ /* 0x004ff40003800000 */
.L_x_243:
[----:B------:R-:W-:Y:S01]  /*6320*/  PLOP3.LUT P1, PT, P1, P2, PT, 0xf2, 0x2f ;  /* 0x00000000002f781c */ /* 0x000fe20000f25e72 */
[----:B------:R-:W-:Y:S01]  /*6330*/  UMOV UR18, 0x0 ;  /* 0x0000000000127882 */ /* 0x000fe20000000000 */
[----:B------:R-:W-:Y:S01]  /*6340*/  UMOV UR19, 0x10000000 ;  /* 0x1000000000137882 */ /* 0x000fe20000000000 */
[----:B------:R-:W-:Y:S01]  /*6350*/  UMOV UR12, UR36 ;  /* 0x00000024000c7c82 */ /* 0x000fe20008000000 */
[----:B------:R-:W-:Y:S01]  /*6360*/  LOP3.LUT R15, R15, 0x1, RZ, 0x3c, !PT ;  /* 0x000000010f0f7812 */ /* 0x000fe200078e3cff */
[----:B------:R-:W-:Y:S01]  /*6370*/  UPLOP3.LUT UP3, UPT, UPT, UPT, UPT, 0x80, 0x8 ;  /* 0x000000000008789c */ /* 0x000fe20003f6f070 */
[----:B------:R-:W-:Y:S07]  /*6380*/  UMOV UR36, UR24 ;  /* 0x0000001800247c82 */ /* 0x000fee0008000000 */
[----:B-1----:R-:W-:Y:S01]  /*6390*/  @!P1 IADD3 R6, P0, PT, R16, 0x580, RZ ;  /* 0x0000058010069810 */ /* 0x002fe20007f1e0ff */
[----:B------:R-:W-:Y:S03]  /*63a0*/  VOTEU.ALL UP0, P1 ;  /* 0x0000000000ff7886 */ /* 0x000fe60000800000 */
[----:B------:R-:W-:Y:S01]  /*63b0*/  @!P1 R2UR UR5, R6 ;  /* 0x00000000060592ca */ /* 0x000fe200000e0000 */
[----:B------:R-:W-:Y:S01]  /*63c0*/  @!P1 IMAD.X R0, RZ, RZ, R17, P0 ;  /* 0x000000ffff009224 */ /* 0x000fe200000e0611 */
[----:B------:R-:W-:Y:S01]  /*63d0*/  @!UP0 USHF.L.U32 UR10, UR45, 0x6, URZ ;  /* 0x000000062d0a8899 */ /* 0x000fe200080006ff */
[----:B------:R-:W-:Y:S01]  /*63e0*/  ISETP.NE.AND P0, PT, R14, 0x2, PT ;  /* 0x000000020e00780c */ /* 0x000fe20003f05270 */
[----:B------:R-:W-:Y:S02]  /*63f0*/  @!UP0 USHF.L.U32 UR11, UR46, 0x6, URZ ;  /* 0x000000062e0b8899 */ /* 0x000fe400080006ff */
[----:B------:R-:W-:Y:S01]  /*6400*/  @!P1 R2UR UR4, R0 ;  /* 0x00000000000492ca */ /* 0x000fe200000e0000 */
[----:B------:R-:W-:Y:S01]  /*6410*/  @!UP0 UIADD3 UR8, UPT, UPT, UR17, 0x400, URZ ;  /* 0x0000040011088890 */ /* 0x000fe2000fffe0ff */
[----:B------:R-:W-:Y:S01]  /*6420*/  SEL R0, RZ, 0x1, P0 ;  /* 0x00000001ff007807 */ /* 0x000fe20000000000 */
[----:B------:R-:W-:Y:S01]  /*6430*/  @!UP0 UIADD3 UR9, UPT, UPT, UR17, 0x240, URZ ;  /* 0x0000024011098890 */ /* 0x000fe2000fffe0ff */
[----:B------:R-:W-:Y:S01]  /*6440*/  SEL R14, R14, RZ, P0 ;  /* 0x000000ff0e0e7207 */ /* 0x000fe20000000000 */
[----:B------:R-:W-:Y:S01]  /*6450*/  VOTEU.ALL UP0, P1 ;  /* 0x0000000000ff7886 */ /* 0x000fe20000800000 */
[----:B------:R-:W-:Y:S01]  /*6460*/  LOP3.LUT R13, R13, R0, RZ, 0x3c, !PT ;  /* 0x000000000d0d7212 */ /* 0x000fe200078e3cff */
[----:B------:R-:W-:Y:S01]  /*6470*/  IMAD.U32 R6, RZ, RZ, UR5 ;  /* 0x00000005ff067e24 */ /* 0x000fe2000f8e00ff */
[----:B------:R-:W-:Y:S02]  /*6480*/  UIADD3 UR45, UPT, UPT, UR7, UR55, URZ ;  /* 0x00000037072d7290 */ /* 0x000fe4000fffe0ff */
[----:B------:R-:W-:Y:S03]  /*6490*/  UIADD3 UR46, UPT, UPT, UR13, UR58, URZ ;  /* 0x0000003a0d2e7290 */ /* 0x000fe6000fffe0ff */
[----:B------:R-:W-:Y:S01]  /*64a0*/  IMAD.U32 R7, RZ, RZ, UR4 ;  /* 0x00000004ff077e24 */ /* 0x000fe2000f8e00ff */
[----:B------:R-:W-:Y:S04]  /*64b0*/  @!P1 R2UR UR4, R6 ;  /* 0x00000000060492ca */ /* 0x000fe800000e0000 */
[----:B------:R-:W-:Y:S11]  /*64c0*/  @!P1 R2UR UR5, R7 ;  /* 0x00000000070592ca */ /* 0x000ff600000e0000 */
[----:B------:R-:W-:Y:S02]  /*64d0*/  @!UPT UIADD3 URZ, UPT, UPT, URZ, URZ, URZ ;  /* 0x000000fffffff290 */ /* 0x000fe4000fffe0ff */
[----:B------:R2:W-:Y:S01]  /*64e0*/  @!UP0 UTMALDG.3D [UR8], [UR4], desc[UR18] ;  /* 0x00001208040085b4 */ /* 0x0005e20008011000 */
[----:B------:R2:W-:Y:S01]  /*64f0*/  @!P1 SYNCS.ARRIVE.TRANS64.RED.A0TR RZ, [UR17+0x240], R12 ;  /* 0x0002400cffff99a7 */ /* 0x0005e20008300411 */
[----:B------:R-:W-:Y:S01]  /*6500*/  SYNCS.ARRIVE.TRANS64.RED.A1T0 RZ, [UR27], RZ ;  /* 0x000000ffffff79a7 */ /* 0x000fe2000810041b */
[----:B------:R-:W-:Y:S05]  /*6510*/  BRA.U UP1, `(.L_x_126) ;  /* 0xfffffff5018c7547 */ /* 0x000fea000b83ffff */
[----:B------:R-:W-:Y:S07]  /*6520*/  MOV R0, UR17 ;  /* 0x0000001100007c02 */ /* 0x000fee0008000f00 */
.L_x_127:
[----:B-1----:R-:W-:-:S04]  /*6530*/  SHF.L.U32 R2, R15, 0x1f, RZ ;  /* 0x0000001f0f027819 */ /* 0x002fc800000006ff */
[----:B------:R1:W3:Y:S03]  /*6540*/  SYNCS.PHASECHK.TRANS64.TRYWAIT P0, [R0+URZ+0x248], R2 ;  /* 0x00024802000075a7 */ /* 0x0002e600080011ff */
[----:B---3--:R-:W-:Y:S05]  /*6550*/  @!P0 NANOSLEEP.SYNCS 0x989680 ;  /* 0x009896800000895d */ /* 0x008fea0003900000 */
[----:B------:R-:W3:Y:S02]  /*6560*/  @!P0 SYNCS.PHASECHK.TRANS64 P0, [R0+URZ+0x248], R2 ;  /* 0x00024802000085a7 */ /* 0x000ee400080010ff */
[----:B--23--:R-:W-:Y:S05]  /*6570*/  @P0 EXIT ;  /* 0x000000000000094d */ /* 0x00cfea0003800000 */
[----:B------:R-:W-:Y:S05]  /*6580*/  BRA `(.L_x_127) ;  /* 0xfffffffc00e87947 */ /* 0x000fea000383ffff */
.L_x_118:
[----:B------:R-:W-:-:S06]  /*6590*/  UISETP.GE.AND UP0, UPT, UR13, 0x4, UPT ;  /* 0x000000040d00788c */ /* 0x000fcc000bf06270 */
[----:B------:R-:W-:-:S13]  /*65a0*/  PLOP3.LUT P0, PT, PT, PT, UP0, 0x80, 0x8 ;  /* 0x000000000008781c */ /* 0x000fda0003f0f008 */
[----:B------:R-:W-:Y:S05]  /*65b0*/  @!P0 EXIT ;  /* 0x000000000000894d */ /* 0x000fea0003800000 */
[----:B------:R-:W1:Y:S08]  /*65c0*/  S2UR UR4, SR_CgaCtaId ;  /* 0x00000000000479c3 */ /* 0x000e700000008800 */
[----:B------:R-:W-:Y:S01]  /*65d0*/  BAR.SYNC.DEFER_BLOCKING 0x6, 0xa0 ;  /* 0x0182800000007b1d */ /* 0x000fe20000010000 */
[----:B------:R-:W-:Y:S01]  /*65e0*/  IMAD.SHL.U32 R6, R69, 0x40, RZ ;  /* 0x0000004045067824 */ /* 0x000fe200078e00ff */
[----:B------:R-:W-:Y:S01]  /*65f0*/  SHF.R.U32.HI R7, RZ, 0x1, R69 ;  /* 0x00000001ff077819 */ /* 0x000fe20000011645 */
[----:B------:R-:W-:Y:S01]  /*6600*/  IMAD.SHL.U32 R3, R81, 0x800, RZ ;  /* 0x0000080051037824 */ /* 0x000fe200078e00ff */
[----:B------:R-:W-:Y:S01]  /*6610*/  CS2R R84, SRZ ;  /* 0x0000000000547805 */ /* 0x000fe2000001ff00 */
[C---:B------:R-:W-:Y:S01]  /*6620*/  IMAD.U32 R37, R69.reuse, 0x10000, RZ ;  /* 0x0001000045257824 */ /* 0x040fe200078e00ff */
[----:B------:R-:W-:Y:S01]  /*6630*/  UMOV UR44, 0x400 ;  /* 0x00000400002c7882 */ /* 0x000fe20000000000 */
[C---:B------:R-:W-:Y:S01]  /*6640*/  LOP3.LUT R2, R6.reuse, 0x180, RZ, 0xc0, !PT ;  /* 0x0000018006027812 */ /* 0x040fe200078ec0ff */
[----:B------:R-:W2:Y:S01]  /*6650*/  LDC.64 R74, c[0x0][0x888] ;  /* 0x00022200ff4a7b82 */ /* 0x000ea20000000a00 */
[----:B------:R-:W-:Y:S01]  /*6660*/  LOP3.LUT R6, R6, 0x640, RZ, 0xc0, !PT ;  /* 0x0000064006067812 */ /* 0x000fe200078ec0ff */
[----:B------:R-:W-:Y:S01]  /*6670*/  IMAD.MOV.U32 R36, RZ, RZ, RZ ;  /* 0x000000ffff247224 */ /* 0x000fe200078e00ff */
[----:B------:R-:W-:Y:S01]  /*6680*/  LOP3.LUT R7, R2, 0x20, R7, 0xf8, !PT ;  /* 0x0000002002077812 */ /* 0x000fe200078ef807 */
[----:B------:R-:W-:Y:S01]  /*6690*/  IMAD.SHL.U32 R2, R69, 0x8, RZ ;  /* 0x0000000845027824 */ /* 0x000fe200078e00ff */
[----:B------:R-:W-:Y:S01]  /*66a0*/  LOP3.LUT R3, R6, 0x800, R3, 0xf8, !PT ;  /* 0x0000080006037812 */ /* 0x000fe200078ef803 */
[----:B------:R-:W-:Y:S01]  /*66b0*/  IMAD.MOV.U32 R86, RZ, RZ, RZ ;  /* 0x000000ffff567224 */ /* 0x000fe200078e00ff */
[----:B------:R-:W3:Y:S01]  /*66c0*/  LDCU UR53, c[0x0][0x370] ;  /* 0x00006e00ff3577ac */ /* 0x000ee20008000800 */
[----:B------:R-:W4:Y:S01]  /*66d0*/  LDC.64 R76, c[0x0][0x890] ;  /* 0x00022400ff4c7b82 */ /* 0x000f220000000a00 */
[----:B------:R-:W-:Y:S01]  /*66e0*/  LOP3.LUT R2, R7, 0x30, R2, 0x78, !PT ;  /* 0x0000003007027812 */ /* 0x000fe200078e7802 */
[----:B------:R-:W-:Y:S01]  /*66f0*/  IMAD.MOV.U32 R83, RZ, RZ, RZ ;  /* 0x000000ffff537224 */ /* 0x000fe200078e00ff */
[----:B------:R-:W2:Y:S02]  /*6700*/  LDCU.64 UR62, c[0x0][0x348] ;  /* 0x00006900ff3e77ac */ /* 0x000ea40008000a00 */
[----:B------:R-:W-:Y:S01]  /*6710*/  LOP3.LUT R79, R3, R2, RZ, 0xfc, !PT ;  /* 0x00000002034f7212 */ /* 0x000fe200078efcff */
[----:B------:R-:W-:Y:S01]  /*6720*/  IMAD.SHL.U32 R3, R81, 0x200000, RZ ;  /* 0x0020000051037824 */ /* 0x000fe200078e00ff */
[----:B-1----:R-:W-:Y:S01]  /*6730*/  ULEA UR44, UR4, UR44, 0x18 ;  /* 0x0000002c042c7291 */ /* 0x002fe2000f8ec0ff */
[----:B------:R-:W1:Y:S01]  /*6740*/  LDC.64 R72, c[0x0][0x8b0] ;  /* 0x00022c00ff487b82 */ /* 0x000e620000000a00 */
[----:B------:R-:W-:Y:S01]  /*6750*/  IMAD.SHL.U32 R2, R69, 0x10, RZ ;  /* 0x0000001045027824 */ /* 0x000fe200078e00ff */
[----:B------:R-:W1:Y:S01]  /*6760*/  LDCU UR41, c[0x0][0xb0c] ;  /* 0x00016180ff2977ac */ /* 0x000e620008000800 */
[----:B------:R-:W-:-:S02]  /*6770*/  LOP3.LUT R3, R3, 0x200000, RZ, 0xc0, !PT ;  /* 0x0020000003037812 */ /* 0x000fc400078ec0ff */
[----:B------:R-:W-:Y:S01]  /*6780*/  VIADD R78, R79, UR44 ;  /* 0x0000002c4f4e7c36 */ /* 0x000fe20008000000 */
[----:B------:R-:W-:Y:S01]  /*6790*/  UIADD3 UR4, UPT, UPT, UR44, 0x1400, URZ ;  /* 0x000014002c047890 */ /* 0x000fe2000fffe0ff */
[----:B------:R-:W-:Y:S01]  /*67a0*/  LOP3.LUT R37, R3, 0x400000, R37, 0xf8, !PT ;  /* 0x0040000003257812 */ /* 0x000fe200078ef825 */
[----:B------:R-:W3:Y:S01]  /*67b0*/  LDS R0, [UR44+0x310] ;  /* 0x0003102cff007984 */ /* 0x000ee20008000800 */
[----:B------:R-:W1:Y:S01]  /*67c0*/  LDC.64 R70, c[0x0][0x8a8] ;  /* 0x00022a00ff467b82 */ /* 0x000e620000000a00 */
[----:B------:R-:W-:Y:S01]  /*67d0*/  LOP3.LUT R2, R2, 0x20, RZ, 0xc0, !PT ;  /* 0x0000002002027812 */ /* 0x000fe200078ec0ff */
[----:B------:R-:W1:Y:S01]  /*67e0*/  LDCU UR61, c[0x0][0xb20] ;  /* 0x00016400ff3d77ac */ /* 0x000e620008000800 */
[----:B------:R-:W-:Y:S02]  /*67f0*/  IMAD.U32 R87, RZ, RZ, UR4 ;  /* 0x00000004ff577e24 */ /* 0x000fe4000f8e00ff */
[----:B------:R-:W-:Y:S01]  /*6800*/  IADD3 R78, PT, PT, -R2, 0x400, R78 ;  /* 0x00000400024e7810 */ /* 0x000fe20007ffe14e */
[----:B------:R-:W1:Y:S01]  /*6810*/  LDCU UR39, c[0x0][0xb30] ;  /* 0x00016600ff2777ac */ /* 0x000e620008000800 */
[----:B------:R-:W1:Y:S01]  /*6820*/  LDCU.64 UR56, c[0x0][0x888] ;  /* 0x00011100ff3877ac */ /* 0x000e620008000a00 */
[----:B------:R-:W1:Y:S01]  /*6830*/  LDCU.64 UR42, c[0x0][0xb28] ;  /* 0x00016500ff2a77ac */ /* 0x000e620008000a00 */
[----:B------:R-:W1:Y:S01]  /*6840*/  LDCU.128 UR48, c[0x0][0xb10] ;  /* 0x00016200ff3077ac */ /* 0x000e620008000c00 */
[----:B------:R-:W1:Y:S01]  /*6850*/  LDCU UR52, c[0x0][0x374] ;  /* 0x00006e80ff3477ac */ /* 0x000e620008000800 */
[----:B------:R-:W-:Y:S01]  /*6860*/  UIADD3 UR59, UPT, UPT, UR44, 0x400, URZ ;  /* 0x000004002c3b7890 */ /* 0x000fe2000fffe0ff */
[----:B--234-:R-:W-:-:S11]  /*6870*/  IMAD.IADD R37, R0, 0x1, R37 ;  /* 0x0000000100257824 */ /* 0x01cfd600078e0225 */
.L_x_145:
[----:B------:R-:W-:Y:S02]  /*6880*/  LEA R3, R83, UR44, 0x3 ;  /* 0x0000002c53037c11 */ /* 0x000fe4000f8e18ff */
[----:B------:R-:W-:Y:S02]  /*6890*/  SHF.L.U32 R0, R85, 0x1f, RZ ;  /* 0x0000001f55007819 */ /* 0x000fe400000006ff */
[----:B-1----:R-:W-:Y:S02]  /*68a0*/  LEA R4, R83, UR44, 0x4 ;  /* 0x0000002c53047c11 */ /* 0x002fe4000f8e20ff */
[----:B------:R-:W2:Y:S02]  /*68b0*/  SYNCS.PHASECHK.TRANS64.TRYWAIT P0, [R3+URZ+0x260], R0 ;  /* 0x00026000030075a7 */ /* 0x000ea400080011ff */
[----:B--2---:R-:W-:Y:S05]  /*68c0*/  @!P0 BRA `(.L_x_128) ;  /* 0x0000002c00dc8947 */ /* 0x004fea0003800000 */
.L_x_244:
[----:B------:R-:W3:Y:S01]  /*68d0*/  LDS.128 R4, [R4+0x2f0] ;  /* 0x0002f00004047984 */ /* 0x000ee20000000c00 */
[----:B------:R-:W-:Y:S01]  /*68e0*/  UISETP.GE.AND UP0, UPT, UR40, 0x1, UPT ;  /* 0x000000012800788c */ /* 0x000fe2000bf06270 */
[----:B------:R-:W-:Y:S01]  /*68f0*/  @!PT LDS RZ, [RZ] ;  /* 0x00000000fffff984 */ /* 0x000fe20000000800 */
[----:B------:R-:W-:Y:S01]  /*6900*/  @!PT LDS RZ, [RZ] ;  /* 0x00000000fffff984 */ /* 0x000fe20000000800 */
[----:B------:R-:W-:Y:S01]  /*6910*/  @!PT LDS RZ, [RZ] ;  /* 0x00000000fffff984 */ /* 0x000fe20000000800 */
[----:B------:R-:W-:Y:S01]  /*6920*/  @!PT LDS RZ, [RZ] ;  /* 0x00000000fffff984 */ /* 0x000fe20000000800 */
[----:B------:R4:W-:Y:S06]  /*6930*/  MEMBAR.ALL.CTA ;  /* 0x0000000000007992 */ /* 0x0009ec0000008000 */
[----:B----4-:R-:W4:Y:S01]  /*6940*/  FENCE.VIEW.ASYNC.S ;  /* 0x00000000000073c6 */ /* 0x010f220000000000 */
[----:B---3--:R-:W-:Y:S11]  /*6950*/  LOP3.LUT P0, RZ, R6, 0x1, RZ, 0xc0, !PT ;  /* 0x0000000106ff7812 */ /* 0x008ff6000780c0ff */
[----:B------:R-:W-:Y:S02]  /*6960*/  @!UPT UIADD3 URZ, UPT, UPT, URZ, URZ, URZ ;  /* 0x000000fffffff290 */ /* 0x000fe4000fffe0ff */
[----:B----4-:R-:W-:Y:S01]  /*6970*/  VOTEU.ANY UP1, P0 ;  /* 0x0000000000ff7886 */ /* 0x010fe20000020100 */
[----:B------:R-:W-:Y:S01]  /*6980*/  PLOP3.LUT P0, PT, PT, PT, UP1, 0x80, 0x8 ;  /* 0x000000000008781c */ /* 0x000fe20003f0f018 */
[----:B------:R-:W-:Y:S11]  /*6990*/  UP2UR UR47, UPR, URZ, 0x2 ;  /* 0x00000002ff2f7883 */ /* 0x000ff60008000000 */
[----:B------:R-:W-:Y:S01]  /*69a0*/  @!UPT UIADD3 URZ, UPT, UPT, URZ, URZ, URZ ;  /* 0x000000fffffff290 */ /* 0x000fe2000fffe0ff */
        /* <DEDUP_REMOVED lines=13> */
[----:B-1----:R-:W-:Y:S02]  /*6a80*/  UIMAD.WIDE.U32 UR4, UR52, UR51, URZ ;  /* 0x00000033340472a5 */ /* 0x002fe4000f8e00ff */
[----:B------:R-:W-:Y:S02]  /*6a90*/  UIMAD.WIDE.U32 UR6, UR53, UR48, URZ ;  /* 0x00000030350672a5 */ /* 0x000fe4000f8e00ff */
[----:B------:R-:W-:Y:S02]  /*6aa0*/  UISETP.NE.AND UP0, UPT, UR50, 0x1, UPT ;  /* 0x000000013200788c */ /* 0x000fe4000bf05270 */
[----:B------:R-:W-:Y:S02]  /*6ab0*/  UIMAD.WIDE.U32 UR8, UR37, UR51, URZ ;  /* 0x00000033250872a5 */ /* 0x000fe4000f8e00ff */
[----:B------:R-:W-:Y:S02]  /*6ac0*/  UIMAD.WIDE.U32 UR10, UR38, UR48, URZ ;  /* 0x00000030260a72a5 */ /* 0x000fe4000f8e00ff */
[----:B------:R-:W-:Y:S02]  /*6ad0*/  UISETP.NE.AND UP1, UPT, UR41, 0x1, UPT ;  /* 0x000000012900788c */ /* 0x000fe4000bf25270 */
[----:B------:R-:W-:Y:S01]  /*6ae0*/  UISETP.NE.AND UP2, UPT, UR40, 0x1, UPT ;  /* 0x000000012800788c */ /* 0x000fe2000bf45270 */
[----:B------:R-:W-:Y:S02]  /*6af0*/  UMOV UR4, UR5 ;  /* 0x0000000500047c82 */ /* 0x000fe40008000000 */
[----:B------:R-:W-:Y:S03]  /*6b00*/  USHF.R.U32.HI UR5, URZ, UR61, UR4 ;  /* 0x0000003dff057299 */ /* 0x000fe60008011604 */
[----:B------:R-:W-:Y:S02]  /*6b10*/  UMOV UR4, UR7 ;  /* 0x0000000700047c82 */ /* 0x000fe40008000000 */
[----:B------:R-:W-:Y:S02]  /*6b20*/  USHF.R.U32.HI UR7, URZ, UR49, UR4 ;  /* 0x00000031ff077299 */ /* 0x000fe40008011604 */
[----:B------:R-:W-:Y:S02]  /*6b30*/  USEL UR4, UR52, UR5, !UP0 ;  /* 0x0000000534047287 */ /* 0x000fe4000c000000 */
[----:B------:R-:W-:Y:S01]  /*6b40*/  USEL UR7, UR53, UR7, !UP1 ;  /* 0x0000000735077287 */ /* 0x000fe2000c800000 */
[----:B------:R-:W-:Y:S01]  /*6b50*/  UMOV UR5, UR9 ;  /* 0x0000000900057c82 */ /* 0x000fe20008000000 */
[----:B------:R-:W-:Y:S02]  /*6b60*/  UIMAD.WIDE.U32 UR8, UR4, UR42, URZ ;  /* 0x0000002a040872a5 */ /* 0x000fe4000f8e00ff */
[----:B------:R-:W-:Y:S03]  /*6b70*/  USHF.R.U32.HI UR6, URZ, UR61, UR5 ;  /* 0x0000003dff067299 */ /* 0x000fe60008011605 */
[----:B------:R-:W-:Y:S01]  /*6b80*/  UMOV UR5, UR11 ;  /* 0x0000000b00057c82 */ /* 0x000fe20008000000 */
[----:B------:R-:W-:Y:S02]  /*6b90*/  UIMAD.WIDE.U32 UR10, UR7, UR42, URZ ;  /* 0x0000002a070a72a5 */ /* 0x000fe4000f8e00ff */
[----:B------:R-:W-:Y:S02]  /*6ba0*/  USHF.R.U32.HI UR12, URZ, UR49, UR5 ;  /* 0x00000031ff0c7299 */ /* 0x000fe40008011605 */
[----:B------:R-:W-:Y:S01]  /*6bb0*/  USEL UR6, UR37, UR6, !UP0 ;  /* 0x0000000625067287 */ /* 0x000fe2000c000000 */
[----:B------:R-:W-:Y:S02]  /*6bc0*/  UMOV UR5, UR9 ;  /* 0x0000000900057c82 */ /* 0x000fe40008000000 */
[----:B------:R-:W-:Y:S01]  /*6bd0*/  UMOV UR10, UR11 ;  /* 0x0000000b000a7c82 */ /* 0x000fe20008000000 */
[----:B------:R-:W-:Y:S02]  /*6be0*/  @UP2 USHF.R.U32.HI UR4, URZ, UR43, UR5 ;  /* 0x0000002bff042299 */ /* 0x000fe40008011605 */
[----:B------:R-:W-:Y:S02]  /*6bf0*/  @UP2 USHF.R.U32.HI UR7, URZ, UR43, UR10 ;  /* 0x0000002bff072299 */ /* 0x000fe4000801160a */
[----:B------:R-:W-:Y:S02]  /*6c00*/  UIMAD UR4, UR40, UR4, URZ ;  /* 0x00000004280472a4 */ /* 0x000fe4000f8e02ff */
[----:B------:R-:W-:Y:S02]  /*6c10*/  UIMAD.WIDE.U32 UR10, UR6, UR42, URZ ;  /* 0x0000002a060a72a5 */ /* 0x000fe4000f8e00ff */
[----:B------:R-:W-:Y:S02]  /*6c20*/  USEL UR5, UR38, UR12, !UP1 ;  /* 0x0000000c26057287 */ /* 0x000fe4000c800000 */
[----:B------:R-:W-:Y:S02]  /*6c30*/  UIMAD UR8, UR40, UR7, URZ ;  /* 0x00000007280872a4 */ /* 0x000fe4000f8e02ff */
[----:B------:R-:W-:Y:S03]  /*6c40*/  UISETP.GE.AND UP0, UPT, UR6, UR4, UPT ;  /* 0x000000040600728c */ /* 0x000fe6000bf06270 */
[----:B------:R-:W-:Y:S01]  /*6c50*/  UMOV UR4, UR11 ;  /* 0x0000000b00047c82 */ /* 0x000fe20008000000 */
[----:B------:R-:W-:Y:S02]  /*6c60*/  UISETP.GE.OR UP0, UPT, UR5, UR8, UP0 ;  /* 0x000000080500728c */ /* 0x000fe40008706670 */
[----:B------:R-:W-:Y:S02]  /*6c70*/  USHF.R.U32.HI UR4, URZ, UR43, UR4 ;  /* 0x0000002bff047299 */ /* 0x000fe40008011604 */
[----:B------:R-:W-:Y:S02]  /*6c80*/  UIMAD.WIDE.U32 UR8, UR5, UR42, URZ ;  /* 0x0000002a050872a5 */ /* 0x000fe4000f8e00ff */
[----:B------:R-:W-:Y:S02]  /*6c90*/  USEL UR11, UR6, UR4, !UP2 ;  /* 0x00000004060b7287 */ /* 0x000fe4000d000000 */
[----:B------:R-:W-:Y:S02]  /*6ca0*/  UIADD3 UR8, UPT, UPT, -UR5, URZ, URZ ;  /* 0x000000ff05087290 */ /* 0x000fe4000fffe1ff */
[----:B------:R-:W-:Y:S01]  /*6cb0*/  UIADD3 UR10, UPT, UPT, -UR11, URZ, URZ ;  /* 0x000000ff0b0a7290 */ /* 0x000fe2000fffe1ff */
[----:B------:R-:W-:Y:S01]  /*6cc0*/  @!UP0 UMOV UR4, UR9 ;  /* 0x0000000900048c82 */ /* 0x000fe20008000000 */
[----:B------:R-:W-:Y:S02]  /*6cd0*/  UIADD3 UR9, UPT, UPT, -UR6, URZ, URZ ;  /* 0x000000ff06097290 */ /* 0x000fe4000fffe1ff */
[----:B------:R-:W-:Y:S02]  /*6ce0*/  @!UP0 USHF.R.U32.HI UR4, URZ, UR43, UR4 ;  /* 0x0000002bff048299 */ /* 0x000fe40008011604 */
[----:B------:R-:W-:Y:S02]  /*6cf0*/  UIMAD UR10, UR40, UR10, UR6 ;  /* 0x0000000a280a72a4 */ /* 0x000fe4000f8e0206 */
[----:B------:R-:W-:Y:S04]  /*6d00*/  @!UP0 USEL UR4, UR5, UR4, !UP2 ;  /* 0x0000000405048287 */ /* 0x000fe8000d000000 */
[----:B------:R-:W-:Y:S02]  /*6d10*/  @!UP0 UIMAD UR10, UR7, UR10, UR4 ;  /* 0x0000000a070a82a4 */ /* 0x000fe4000f8e0204 */
[----:B------:R-:W-:Y:S02]  /*6d20*/  @!UP0 UIADD3 UR11, UPT, UPT, UR11, -UR4, URZ ;  /* 0x800000040b0b8290 */ /* 0x000fe4000fffe0ff */
[----:B------:R-:W-:Y:S02]  /*6d30*/  UIMAD UR7, UR41, UR8, UR38 ;  /* 0x00000008290772a4 */ /* 0x000fe4000f8e0226 */
[----:B------:R-:W-:Y:S02]  /*6d40*/  @!UP0 UIMAD UR6, UR11, UR40, UR5 ;  /* 0x000000280b0682a4 */ /* 0x000fe4000f8e0205 */
[----:B------:R-:W-:Y:S01]  /*6d50*/  UIMAD UR4, UR50, UR9, UR37 ;  /* 0x00000009320472a4 */ /* 0x000fe2000f8e0225 */
[----:B------:R-:W-:Y:S02]  /*6d60*/  @!UP0 UMOV UR5, UR10 ;  /* 0x0000000a00058c82 */ /* 0x000fe40008000000 */
[----:B------:R-:W-:Y:S02]  /*6d70*/  UIMAD UR38, UR5, UR41, UR7 ;  /* 0x00000029052672a4 */ /* 0x000fe4000f8e0207 */
[----:B------:R-:W-:Y:S11]  /*6d80*/  UIMAD UR37, UR6, UR50, UR4 ;  /* 0x00000032062572a4 */ /* 0x000ff6000f8e0204 */
[----:B------:R-:W-:Y:S01]  /*6d90*/  @!UPT UIADD3 URZ, UPT, UPT, URZ, URZ, URZ ;  /* 0x000000fffffff290 */ /* 0x000fe2000fffe0ff */
.L_x_129:
[----:B-1----:R-:W-:Y:S01]  /*6da0*/  UISETP.NE.AND UP0, UPT, UR39, 0x1, UPT ;  /* 0x000000012700788c */ /* 0x002fe2000bf05270 */
[----:B------:R-:W-:Y:S10]  /*6db0*/  IADD3 R83, PT, PT, R83, 0x1, RZ ;  /* 0x0000000153537810 */ /* 0x000ff40007ffe0ff */
[----:B------:R-:W1:Y:S01]  /*6dc0*/  @!UP0 LDCU.128 UR12, c[0x0][0xb10] ;  /* 0x00016200ff0c87ac */ /* 0x000e620008000c00 */
[----:B------:R-:W3:Y:S01]  /*6dd0*/  @!UP0 LDCU UR5, c[0x0][0xb0c] ;  /* 0x00016180ff0587ac */ /* 0x000ee20008000800 */
[----:B------:R-:W4:Y:S01]  /*6de0*/  @!UP0 LDCU UR10, c[0x0][0xb20] ;  /* 0x00016400ff0a87ac */ /* 0x000f220008000800 */
[----:B-1----:R-:W-:Y:S02]  /*6df0*/  UIMAD.WIDE.U32 UR8, UR38, UR12, URZ ;  /* 0x0000000c260872a5 */ /* 0x002fe4000f8e00ff */
[----:B------:R-:W-:Y:S02]  /*6e00*/  UIMAD.WIDE.U32 UR6, UR37, UR15, URZ ;  /* 0x0000000f250672a5 */ /* 0x000fe4000f8e00ff */
[----:B------:R-:W-:Y:S03]  /*6e10*/  @!UP0 UISETP.NE.AND UP1, UPT, UR14, 0x1, UPT ;  /* 0x000000010e00888c */ /* 0x000fe6000bf25270 */
[----:B------:R-:W-:Y:S01]  /*6e20*/  @!UP0 UMOV UR4, UR9 ;  /* 0x0000000900048c82 */ /* 0x000fe20008000000 */
[----:B---3--:R-:W-:Y:S02]  /*6e30*/  @!UP0 UISETP.NE.AND UP2, UPT, UR5, 0x1, UPT ;  /* 0x000000010500888c */ /* 0x008fe4000bf45270 */
[----:B------:R-:W-:Y:S01]  /*6e40*/  @!UP0 USHF.R.U32.HI UR4, URZ, UR13, UR4 ;  /* 0x0000000dff048299 */ /* 0x000fe20008011604 */
[----:B------:R-:W-:Y:S02]  /*6e50*/  @!UP0 UMOV UR6, UR7 ;  /* 0x0000000700068c82 */ /* 0x000fe40008000000 */
[----:B----4-:R-:W-:Y:S02]  /*6e60*/  @!UP0 USHF.R.U32.HI UR6, URZ, UR10, UR6 ;  /* 0x0000000aff068299 */ /* 0x010fe40008011606 */
[----:B------:R-:W-:Y:S02]  /*6e70*/  @!UP0 USEL UR7, UR38, UR4, !UP2 ;  /* 0x0000000426078287 */ /* 0x000fe4000d000000 */
[----:B------:R-:W-:Y:S04]  /*6e80*/  @!UP0 USEL UR6, UR37, UR6, !UP1 ;  /* 0x0000000625068287 */ /* 0x000fe8000c800000 */
[----:B------:R-:W-:Y:S02]  /*6e90*/  @!UP0 UIADD3 UR4, UPT, UPT, -UR7, UR6, URZ ;  /* 0x0000000607048290 */ /* 0x000fe4000fffe1ff */
[----:B------:R-:W-:Y:S02]  /*6ea0*/  @!UP0 UIADD3 UR6, UPT, UPT, UR7, -UR6, URZ ;  /* 0x8000000607068290 */ /* 0x000fe4000fffe0ff */
[----:B------:R-:W-:Y:S02]  /*6eb0*/  @!UP0 UIMAD UR38, UR4, UR5, UR38 ;  /* 0x00000005042682a4 */ /* 0x000fe4000f8e0226 */
[----:B------:R-:W-:Y:S02]  /*6ec0*/  @!UP0 UIMAD UR37, UR6, UR14, UR37 ;  /* 0x0000000e062582a4 */ /* 0x000fe4000f8e0225 */
[----:B------:R-:W-:Y:S09]  /*6ed0*/  ULOP3.LUT UP0, URZ, UR59, 0x1b0, URZ, 0xc0, !UPT ;  /* 0x000001b03bff7892 */ /* 0x000ff2000f80c0ff */
[----:B------:R-:W-:Y:S05]  /*6ee0*/  BRA.U !UP0, `(.L_x_130) ;  /* 0x0000000108407547 */ /* 0x000fea000b800000 */
[----:B------:R-:W1:Y:S01]  /*6ef0*/  LDCU.64 UR8, c[0x4][0x80] ;  /* 0x01001000ff0877ac */ /* 0x000e620008000a00 */
[----:B------:R-:W-:Y:S01]  /*6f00*/  MOV R3, 0x0 ;  /* 0x0000000000037802 */ /* 0x000fe20000000f00 */
[----:B------:R-:W-:Y:S02]  /*6f10*/  HFMA2 R12, -RZ, RZ, 0, 5.9604644775390625e-08 ;  /* 0x00000001ff0c7431 */ /* 0x000fe400000001ff */
[----:B------:R-:W-:Y:S02]  /*6f20*/  IMAD.MOV.U32 R8, RZ, RZ, 0x70 ;  /* 0x00000070ff087424 */ /* 0x000fe400078e00ff */
[----:B------:R-:W-:Y:S01]  /*6f30*/  IMAD.MOV.U32 R13, RZ, RZ, RZ ;  /* 0x000000ffff0d7224 */ /* 0x000fe200078e00ff */
[----:B------:R-:W3:Y:S01]  /*6f40*/  LDCU.64 UR6, c[0x4][0x88] ;  /* 0x01001100ff0677ac */ /* 0x000ee20008000a00 */
[----:B------:R-:W4:Y:S01]  /*6f50*/  LDC.64 R2, c[0x4][R3] ;  /* 0x0100000003027b82 */ /* 0x000f220000000a00 */
[----:B------:R-:W2:Y:S01]  /*6f60*/  LDCU.64 UR4, c[0x4][0x8] ;  /* 0x01000100ff0477ac */ /* 0x000ea20008000a00 */
[----:B-1----:R-:W-:Y:S01]  /*6f70*/  MOV R5, UR9 ;  /* 0x0000000900057c02 */ /* 0x002fe20008000f00 */
[----:B------:R-:W-:Y:S01]  /*6f80*/  IMAD.U32 R4, RZ, RZ, UR8 ;  /* 0x00000008ff047e24 */ /* 0x000fe2000f8e00ff */
[----:B---3--:R-:W-:Y:S01]  /*6f90*/  MOV R7, UR7 ;  /* 0x0000000700077c02 */ /* 0x008fe20008000f00 */
[----:B------:R-:W-:Y:S01]  /*6fa0*/  IMAD.U32 R6, RZ, RZ, UR6 ;  /* 0x00000006ff067e24 */ /* 0x000fe2000f8e00ff */
[----:B--2---:R-:W-:Y:S01]  /*6fb0*/  MOV R11, UR5 ;  /* 0x00000005000b7c02 */ /* 0x004fe20008000f00 */
[----:B------:R-:W-:Y:S02]  /*6fc0*/  IMAD.U32 R10, RZ, RZ, UR4 ;  /* 0x00000004ff0a7e24 */ /* 0x000fe4000f8e00ff */
[----:B------:R-:W-:Y:S07]  /*6fd0*/  LEPC R20, `(.L_x_130) ;  /* 0x000000001014794e */ /* 0x000fee0000000000 */
[----:B----45:R-:W-:Y:S05]  /*6fe0*/  CALL.ABS.NOINC R2 ;  /* 0x0000000002007343 */ /* 0x030fea0003c00000 */
.L_x_130:
[----:B------:R-:W-:Y:S01]  /*6ff0*/  LOP3.LUT P0, RZ, R87, 0x1b0, RZ, 0xc0, !PT ;  /* 0x000001b057ff7812 */ /* 0x000fe2000780c0ff */
[----:B------:R-:W-:Y:S11]  /*7000*/  BSSY.RECONVERGENT B6, `(.L_x_131) ;  /* 0x0000013000067945 */ /* 0x000ff60003800200 */
[----:B------:R-:W-:Y:S01]  /*7010*/  @!UPT UIADD3 URZ, UPT, UPT, URZ, URZ, URZ ;  /* 0x000000fffffff290 */ /* 0x000fe2000fffe0ff */
[----:B------:R-:W-:Y:S05]  /*7020*/  @!P0 BRA `(.L_x_132) ;  /* 0x0000000000408947 */ /* 0x000fea0003800000 */
        /* <DEDUP_REMOVED lines=16> */
.L_x_132:
[----:B------:R-:W-:Y:S05]  /*7130*/  BSYNC.RECONVERGENT B6 ;  /* 0x0000000000067941 */ /* 0x000fea0003800200 */
.L_x_131:
[----:B------:R-:W-:Y:S01]  /*7140*/  ISETP.NE.U32.AND P3, PT, R76, RZ, PT ;  /* 0x000000ff4c00720c */ /* 0x000fe20003f65070 */
[----:B------:R-:W-:Y:S01]  /*7150*/  UISETP.NE.AND UP1, UPT, UR60, URZ, UPT ;  /* 0x000000ff3c00728c */ /* 0x000fe2000bf25270 */
[----:B------:R-:W-:Y:S02]  /*7160*/  ISETP.NE.U32.AND P4, PT, R72, RZ, PT ;  /* 0x000000ff4800720c */ /* 0x000fe40003f85070 */
[----:B------:R-:W-:Y:S02]  /*7170*/  ISETP.NE.AND.EX P3, PT, R77, RZ, PT, P3 ;  /* 0x000000ff4d00720c */ /* 0x000fe40003f65330 */
[----:B------:R-:W-:Y:S02]  /*7180*/  PLOP3.LUT P1, PT, PT, PT, PT, 0x8, 0x80 ;  /* 0x000000000080781c */ /* 0x000fe40003f2e170 */
[----:B------:R-:W-:Y:S02]  /*7190*/  PLOP3.LUT P0, PT, PT, PT, UP1, 0x80, 0x8 ;  /* 0x000000000008781c */ /* 0x000fe40003f0f018 */
[----:B------:R-:W-:Y:S02]  /*71a0*/  ISETP.NE.AND.EX P4, PT, R73, RZ, PT, P4 ;  /* 0x000000ff4900720c */ /* 0x000fe40003f85340 */
[----:B------:R-:W1:Y:S09]  /*71b0*/  @UP1 LDCU.64 UR4, c[0x0][0x888] ;  /* 0x00011100ff0417ac */ /* 0x000e720008000a00 */
[----:B------:R-:W-:Y:S01]  /*71c0*/  @P0 PLOP3.LUT P1, PT, P3, PT, PT, 0x80, 0x8 ;  /* 0x000000000008081c */ /* 0x000fe20001f2f070 */
[----:B-1----:R-:W-:Y:S04]  /*71d0*/  @UP1 UISETP.NE.U32.AND UP0, UPT, UR4, URZ, UPT ;  /* 0x000000ff0400128c */ /* 0x002fe8000bf05070 */
[----:B------:R-:W-:Y:S04]  /*71e0*/  @UP1 UISETP.NE.AND.EX UP0, UPT, UR5, URZ, UPT, UP0 ;  /* 0x000000ff0500128c */ /* 0x000fe8000bf05300 */
[----:B------:R-:W-:Y:S01]  /*71f0*/  @UP1 USEL UR4, URZ, 0xffffffff, UP0 ;  /* 0xffffffffff041887 */ /* 0x000fe20008000000 */
[----:B------:R-:W-:Y:S11]  /*7200*/  @!P3 BRA `(.L_x_133) ;  /* 0x000000000030b947 */ /* 0x000ff60003800000 */
[----:B------:R-:W-:Y:S01]  /*7210*/  ISETP.NE.U32.AND P2, PT, R74, RZ, PT ;  /* 0x000000ff4a00720c */ /* 0x000fe20003f45070 */
[----:B------:R-:W1:Y:S01]  /*7220*/  LDCU.64 UR6, c[0x0][0x358] ;  /* 0x00006b00ff0677ac */ /* 0x000e620008000a00 */
[----:B------:R-:W-:Y:S02]  /*7230*/  IMAD.MOV.U32 R80, RZ, RZ, 0x1 ;  /* 0x00000001ff507424 */ /* 0x000fe400078e00ff */
[----:B------:R-:W-:Y:S11]  /*7240*/  ISETP.NE.AND.EX P2, PT, R75, RZ, PT, P2 ;  /* 0x000000ff4b00720c */ /* 0x000ff60003f45320 */
[----:B------:R-:W-:Y:S02]  /*7250*/  @!UPT UIADD3 URZ, UPT, UPT, URZ, URZ, URZ ;  /* 0x000000fffffff290 */ /* 0x000fe4000fffe0ff */
[----:B------:R-:W3:Y:S01]  /*7260*/  @P2 LDC.64 R2, c[0x0][0x888] ;  /* 0x00022200ff022b82 */ /* 0x000ee20000000a00 */
[----:B--2---:R-:W-:Y:S04]  /*7270*/  @P2 IMAD R0, R76, UR36, RZ ;  /* 0x000000244c002c24 */ /* 0x004fe8000f8e02ff */
[----:B---3--:R-:W-:Y:S04]  /*7280*/  @P2 IMAD.WIDE R2, R0, 0x4, R2 ;  /* 0x0000000400022825 */ /* 0x008fe800078e0202 */
[----:B------:R-:W-:Y:S01]  /*7290*/  HFMA2 R0, -RZ, RZ, 0, 5.9604644775390625e-08 ;  /* 0x00000001ff007431 */ /* 0x000fe200000001ff */
[----:B-1---5:R1:W5:Y:S04]  /*72a0*/  @P2 LDG.E R39, desc[UR6][R2.64] ;  /* 0x0000000602272981 */ /* 0x022368000c1e1900 */
[----:B------:R-:W-:Y:S01]  /*72b0*/  @!P2 PRMT R80, R0, 0x7610, R80 ;  /* 0x000076100050a816 */ /* 0x000fe20000000050 */
[----:B-1----:R-:W3:Y:S06]  /*72c0*/  @!P2 LDC R39, c[0x0][0x880] ;  /* 0x00022000ff27ab82 */ /* 0x002eec0000000800 */
.L_x_133:
[----:B------:R-:W-:Y:S05]  /*72d0*/  @!P4 BRA `(.L_x_134) ;  /* 0x000000000024c947 */ /* 0x000fea0003800000 */
[----:B------:R-:W-:Y:S01]  /*72e0*/  ISETP.NE.U32.AND P2, PT, R70, RZ, PT ;  /* 0x000000ff4600720c */ /* 0x000fe20003f45070 */
[----:B------:R-:W1:Y:S03]  /*72f0*/  LDCU.64 UR6, c[0x0][0x358] ;  /* 0x00006b00ff0677ac */ /* 0x000e660008000a00 */
[----:B------:R-:W-:Y:S11]  /*7300*/  ISETP.NE.AND.EX P2, PT, R71, RZ, PT, P2 ;  /* 0x000000ff4700720c */ /* 0x000ff60003f45320 */
[----:B------:R-:W-:Y:S02]  /*7310*/  @!UPT UIADD3 URZ, UPT, UPT, URZ, URZ, URZ ;  /* 0x000000fffffff290 */ /* 0x000fe4000fffe0ff */
[----:B------:R-:W4:Y:S01]  /*7320*/  @P2 LDC.64 R2, c[0x0][0x8a8] ;  /* 0x00022a00ff022b82 */ /* 0x000f220000000a00 */
[----:B--2---:R-:W-:Y:S04]  /*7330*/  @P2 IMAD R0, R72, UR36, RZ ;  /* 0x0000002448002c24 */ /* 0x004fe8000f8e02ff */
[----:B----4-:R-:W-:Y:S05]  /*7340*/  @P2 IMAD.WIDE R2, R0, 0x4, R2 ;  /* 0x0000000400022825 */ /* 0x010fea00078e0202 */
[----:B-1---5:R1:W5:Y:S02]  /*7350*/  @P2 LDG.E R38, desc[UR6][R2.64] ;  /* 0x0000000602262981 */ /* 0x022364000c1e1900 */
[----:B-1----:R-:W4:Y:S02]  /*7360*/  @!P2 LDC R38, c[0x0][0x8a0] ;  /* 0x00022800ff26ab82 */ /* 0x002f240000000800 */
.L_x_134:
[----:B---3-5:R-:W-:Y:S01]  /*7370*/  @P0 FSETP.NEU.AND P4, PT, R39, RZ, PT ;  /* 0x000000ff2700020b */ /* 0x028fe20003f8d000 */
[----:B--2---:R-:W-:Y:S01]  /*7380*/  IMAD.U32 R0, RZ, RZ, UR4 ;  /* 0x00000004ff007e24 */ /* 0x004fe2000f8e00ff */
[----:B------:R-:W-:Y:S01]  /*7390*/  @P0 LOP3.LUT P2, RZ, R80, 0xff, RZ, 0xc0, !PT ;  /* 0x000000ff50ff0812 */ /* 0x000fe2000784c0ff */
[----:B------:R-:W-:Y:S01]  /*73a0*/  BSSY B1, `(.L_x_135) ;  /* 0x0000035000017945 */ /* 0x000fe20003800000 */
[----:B------:R-:W-:Y:S02]  /*73b0*/  @P0 SEL R2, RZ, 0xffffffff, P4 ;  /* 0xffffffffff020807 */ /* 0x000fe40002000000 */
[----:B------:R-:W-:Y:S02]  /*73c0*/  CS2R R18, SRZ ;  /* 0x0000000000127805 */ /* 0x000fe4000001ff00 */
[----:B------:R-:W-:Y:S02]  /*73d0*/  LEA R82, R36, UR44, 0x3 ;  /* 0x0000002c24527c11 */ /* 0x000fe4000f8e18ff */
[----:B------:R-:W-:Y:S02]  /*73e0*/  CS2R R16, SRZ ;  /* 0x0000000000107805 */ /* 0x000fe4000001ff00 */
[----:B------:R-:W-:Y:S02]  /*73f0*/  @P1 SEL R2, R0, R2, !P2 ;  /* 0x0000000200021207 */ /* 0x000fe40005000000 */
[----:B------:R-:W-:Y:S02]  /*7400*/  CS2R R26, SRZ ;  /* 0x00000000001a7805 */ /* 0x000fe4000001ff00 */
[----:B------:R-:W-:Y:S02]  /*7410*/  SHF.L.U32 R4, R86, 0x1f, RZ ;  /* 0x0000001f56047819 */ /* 0x000fe400000006ff */
[----:B------:R-:W-:Y:S02]  /*7420*/  CS2R R24, SRZ ;  /* 0x0000000000187805 */ /* 0x000fe4000001ff00 */
[----:B------:R-:W-:Y:S02]  /*7430*/  @P0 LOP3.LUT R2, R2, 0x1, RZ, 0xc0, !PT ;  /* 0x0000000102020812 */ /* 0x000fe400078ec0ff */
[----:B------:R-:W-:Y:S02]  /*7440*/  PLOP3.LUT P5, PT, PT, PT, PT, 0x8, 0x80 ;  /* 0x000000000080781c */ /* 0x000fe40003fae170 */
[----:B------:R-:W-:Y:S01]  /*7450*/  ISETP.NE.U32.OR P1, PT, R2, 0x1, !P0 ;  /* 0x000000010200780c */ /* 0x000fe20004725470 */
[----:B------:R-:W-:Y:S11]  /*7460*/  IMAD R2, R36, 0x20, R37 ;  /* 0x0000002024027824 */ /* 0x000ff600078e0225 */
[----:B------:R-:W-:Y:S01]  /*7470*/  @!UPT UIADD3 URZ, UPT, UPT, URZ, URZ, URZ ;  /* 0x000000fffffff290 */ /* 0x000fe2000fffe0ff */
[----:B------:R-:W-:Y:S04]  /*7480*/  @P1 SHF.L.U32 R0, R84, 0x1f, RZ ;  /* 0x0000001f54001819 */ /* 0x000fe800000006ff */
[----:B------:R-:W1:Y:S01]  /*7490*/  @P1 SYNCS.PHASECHK.TRANS64.TRYWAIT P0, [UR44+0x240], R0 ;  /* 0x00024000ff0015a7 */ /* 0x000e62000800112c */
[----:B------:R2:W3:Y:S01]  /*74a0*/  SYNCS.PHASECHK.TRANS64.TRYWAIT P4, [R82+URZ+0x280], R4 ;  /* 0x00028004520075a7 */ /* 0x0004e200080811ff */
[----:B-1----:R-:W-:Y:S01]  /*74b0*/  @P1 PLOP3.LUT P5, PT, P0, PT, PT, 0x8, 0x80 ;  /* 0x000000000080181c */ /* 0x002fe200007ae170 */
[----:B------:R-:W-:Y:S01]  /*74c0*/  @!UPT UIADD3 URZ, UPT, UPT, URZ, URZ, URZ ;  /* 0x000000fffffff290 */ /* 0x000fe2000fffe0ff */
[----:B--23--:R-:W-:Y:S11]  /*74d0*/  @!P1 BRA `(.L_x_136) ;  /* 0x0000000000849947 */ /* 0x00cff60003800000 */
[----:B------:R-:W-:Y:S01]  /*74e0*/  ISETP.NE.U32.AND P0, PT, RZ, UR56, PT ;  /* 0x00000038ff007c0c */ /* 0x000fe2000bf05070 */
[----:B------:R-:W-:Y:S01]  /*74f0*/  BSSY B0, `(.L_x_137) ;  /* 0x0000012000007945 */ /* 0x000fe20003800000 */
[----:B------:R-:W-:Y:S02]  /*7500*/  FSETP.NEU.AND P2, PT, R39, RZ, PT ;  /* 0x000000ff2700720b */ /* 0x000fe40003f4d000 */
[----:B------:R-:W-:Y:S02]  /*7510*/  CS2R R26, SRZ ;  /* 0x00000000001a7805 */ /* 0x000fe4000001ff00 */
[----:B------:R-:W-:Y:S02]  /*7520*/  ISETP.NE.AND.EX P0, PT, RZ, UR57, PT, P0 ;  /* 0x00000039ff007c0c */ /* 0x000fe4000bf05300 */
[----:B------:R-:W-:Y:S02]  /*7530*/  CS2R R24, SRZ ;  /* 0x0000000000187805 */ /* 0x000fe4000001ff00 */
[----:B------:R-:W-:Y:S02]  /*7540*/  LOP3.LUT P1, RZ, R80, 0xff, RZ, 0xc0, !PT ;  /* 0x000000ff50ff7812 */ /* 0x000fe4000782c0ff */
[----:B------:R-:W-:Y:S02]  /*7550*/  CS2R R18, SRZ ;  /* 0x0000000000127805 */ /* 0x000fe4000001ff00 */
[----:B------:R-:W-:Y:S02]  /*7560*/  SEL R0, RZ, 0xffffffff, P2 ;  /* 0xffffffffff007807 */ /* 0x000fe40001000000 */
[----:B------:R-:W-:Y:S02]  /*7570*/  CS2R R16, SRZ ;  /* 0x0000000000107805 */ /* 0x000fe4000001ff00 */
[----:B------:R-:W-:Y:S04]  /*7580*/  SEL R3, RZ, 0xffffffff, P0 ;  /* 0xffffffffff037807 */ /* 0x000fe80000000000 */
[----:B------:R-:W-:Y:S04]  /*7590*/  @P3 SEL R0, R3, R0, !P1 ;  /* 0x0000000003003207 */ /* 0x000fe80004800000 */
[----:B------:R-:W-:Y:S04]  /*75a0*/  LOP3.LUT R0, R0, 0x1, RZ, 0xc0, !PT ;  /* 0x0000000100007812 */ /* 0x000fe800078ec0ff */
[----:B------:R-:W-:Y:S01]  /*75b0*/  ISETP.NE.U32.AND P0, PT, R0, 0x1, PT ;  /* 0x000000010000780c */ /* 0x000fe20003f05070 */
[----:B------:R-:W-:Y:S01]  /*75c0*/  @!UPT UIADD3 URZ, UPT, UPT, URZ, URZ, URZ ;  /* 0x000000fffffff290 */ /* 0x000fe2000fffe0ff */
[----:B------:R-:W-:Y:S11]  /*75d0*/  @!P5 BRA `(.L_x_138) ;  /* 0x00000000000cd947 */ /* 0x000ff60003800000 */
[----:B------:R-:W-:Y:S04]  /*75e0*/  SHF.L.U32 R3, R84, 0x1f, RZ ;  /* 0x0000001f54037819 */ /* 0x000fe800000006ff */
[----:B------:R-:W1:Y:S02]  /*75f0*/  SYNCS.PHASECHK.TRANS64.TRYWAIT P1, [UR44+0x240], R3 ;  /* 0x00024003ff0075a7 */ /* 0x000e64000802112c */
[----:B-1----:R-:W-:Y:S05]  /*7600*/  @!P1 BRA `(.L_x_139) ;  /* 0x0000002000a09947 */ /* 0x002fea0003800000 */
.L_x_138:
[----:B------:R-:W-:Y:S05]  /*7610*/  BSYNC B0 ;  /* 0x0000000000007941 */ /* 0x000fea0003800000 */
.L_x_137:
[----:B------:R-:W2:Y:S01]  /*7620*/  S2UR UR5, SR_CgaCtaId ;  /* 0x00000000000579c3 */ /* 0x000ea20000008800 */
[----:B------:R3:W1:Y:S01]  /*7630*/  @P0 LDS.128 R24, [R79+UR44+0x400] ;  /* 0x0004002c4f180984 */ /* 0x0006620008000c00 */
[----:B------:R-:W-:Y:S01]  /*7640*/  UIADD3 UR4, UPT, UPT, UR44, 0x248, URZ ;  /* 0x000002482c047890 */ /* 0x000fe2000fffe0ff */
[----:B------:R-:W-:Y:S02]  /*7650*/  LOP3.LUT R84, R84, 0x1, RZ, 0x3c, !PT ;  /* 0x0000000154547812 */ /* 0x000fe400078e3cff */
[----:B------:R3:W1:Y:S01]  /*7660*/  @P0 LDS.128 R16, [R78+0x10] ;  /* 0x000010004e100984 */ /* 0x0006620000000c00 */
[----:B------:R-:W-:Y:S01]  /*7670*/  @!PT LDS RZ, [RZ] ;  /* 0x00000000fffff984 */ /* 0x000fe20000000800 */
[----:B------:R-:W-:Y:S01]  /*7680*/  @!PT LDS RZ, [RZ] ;  /* 0x00000000fffff984 */ /* 0x000fe20000000800 */
[----:B------:R-:W-:Y:S01]  /*7690*/  @!PT LDS RZ, [RZ] ;  /* 0x00000000fffff984 */ /* 0x000fe20000000800 */
[----:B------:R-:W-:Y:S01]  /*76a0*/  @!PT LDS RZ, [RZ] ;  /* 0x00000000fffff984 */ /* 0x000fe20000000800 */
[----:B------:R5:W-:Y:S06]  /*76b0*/  MEMBAR.ALL.CTA ;  /* 0x0000000000007992 */ /* 0x000bec0000008000 */
[----:B-----5:R-:W5:Y:S01]  /*76c0*/  FENCE.VIEW.ASYNC.S ;  /* 0x00000000000073c6 */ /* 0x020f620000000000 */
[----:B--2---:R-:W-:Y:S09]  /*76d0*/  UPRMT UR4, UR5, 0x654, UR4 ;  /* 0x0000065405047896 */ /* 0x004ff20008000004 */
[----:B---3-5:R-:W-:Y:S03]  /*76e0*/  SYNCS.ARRIVE.TRANS64.RED.A1T0 RZ, [UR4], RZ ;  /* 0x000000ffffff79a7 */ /* 0x028fe60008100404 */
.L_x_136:
[----:B------:R-:W-:Y:S05]  /*76f0*/  BSYNC B1 ;  /* 0x0000000000017941 */ /* 0x000fea0003800000 */
.L_x_135:
[----:B-1----:R-:W-:Y:S04]  /*7700*/  SHF.R.U32.HI R0, RZ, 0x15, R2 ;  /* 0x00000015ff007819 */ /* 0x002fe80000011602 */
[----:B------:R-:W-:Y:S01]  /*7710*/  LOP3.LUT P0, RZ, R0, 0x3, R81, 0x48, !PT ;  /* 0x0000000300ff7812 */ /* 0x000fe20007804851 */
[----:B------:R-:W-:Y:S01]  /*7720*/  @!UPT UIADD3 URZ, UPT, UPT, URZ, URZ, URZ ;  /* 0x000000fffffff290 */ /* 0x000fe2000fffe0ff */
[----:B------:R-:W-:Y:S11]  /*7730*/  @P4 BRA `(.L_x_140) ;  /* 0x0000000000084947 */ /* 0x000ff60003800000 */
[----:B------:R-:W1:Y:S02]  /*7740*/  SYNCS.PHASECHK.TRANS64.TRYWAIT P1, [R82+URZ+0x280], R4 ;  /* 0x00028004520075a7 */ /* 0x000e6400080211ff */
[----:B-1----:R-:W-:Y:S05]  /*7750*/  @!P1 BRA `(.L_x_141) ;  /* 0x0000002000649947 */ /* 0x002fea0003800000 */
.L_x_140:
[----:B------:R-:W-:Y:S05]  /*7760*/  @!P0 BRA `(.L_x_142) ;  /* 0x0000000000408947 */ /* 0x000fea0003800000 */
[----:B------:R-:W2:Y:S01]  /*7770*/  LDCU.64 UR8, c[0x4][0x70] ;  /* 0x01000e00ff0877ac */ /* 0x000ea20008000a00 */
[----:B------:R-:W-:Y:S01]  /*7780*/  MOV R15, 0x0 ;  /* 0x00000000000f7802 */ /* 0x000fe20000000f00 */
[----:B------:R-:W-:Y:S02]  /*7790*/  HFMA2 R12, -RZ, RZ, 0, 5.9604644775390625e-08 ;  /* 0x00000001ff0c7431 */ /* 0x000fe400000001ff */
[----:B------:R-:W-:Y:S02]  /*77a0*/  IMAD.MOV.U32 R8, RZ, RZ, 0x192 ;  /* 0x00000192ff087424 */ /* 0x000fe400078e00ff */
[----:B------:R-:W-:Y:S01]  /*77b0*/  IMAD.MOV.U32 R13, RZ, RZ, RZ ;  /* 0x000000ffff0d7224 */ /* 0x000fe200078e00ff */
[----:B------:R-:W3:Y:S01]  /*77c0*/  LDCU.64 UR6, c[0x4][0x78] ;  /* 0x01000f00ff0677ac */ /* 0x000ee20008000a00 */
[----:B------:R-:W4:Y:S01]  /*77d0*/  LDC.64 R14, c[0x4][R15] ;  /* 0x010000000f0e7b82 */ /* 0x000f220000000a00 */
[----:B------:R-:W5:Y:S01]  /*77e0*/  LDCU.64 UR4, c[0x4][0x10] ;  /* 0x01000200ff0477ac */ /* 0x000f620008000a00 */
[----:B--2---:R-:W-:Y:S01]  /*77f0*/  MOV R5, UR9 ;  /* 0x0000000900057c02 */ /* 0x004fe20008000f00 */
[----:B-1----:R-:W-:Y:S01]  /*7800*/  IMAD.U32 R4, RZ, RZ, UR8 ;  /* 0x00000008ff047e24 */ /* 0x002fe2000f8e00ff */
[----:B---3--:R-:W-:Y:S01]  /*7810*/  MOV R7, UR7 ;  /* 0x0000000700077c02 */ /* 0x008fe20008000f00 */
[----:B------:R-:W-:Y:S01]  /*7820*/  IMAD.U32 R6, RZ, RZ, UR6 ;  /* 0x00000006ff067e24 */ /* 0x000fe2000f8e00ff */
[----:B-----5:R-:W-:Y:S01]  /*7830*/  MOV R11, UR5 ;  /* 0x00000005000b7c02 */ /* 0x020fe20008000f00 */
[----:B------:R-:W-:Y:S02]  /*7840*/  IMAD.U32 R10, RZ, RZ, UR4 ;  /* 0x00000004ff0a7e24 */ /* 0x000fe4000f8e00ff */
[----:B------:R-:W-:Y:S07]  /*7850*/  LEPC R20, `(.L_x_142) ;  /* 0x000000001014794e */ /* 0x000fee0000000000 */
[----:B----4-:R-:W-:Y:S05]  /*7860*/  CALL.ABS.NOINC R14 ;  /* 0x000000000e007343 */ /* 0x010fea0003c00000 */
.L_x_142:
[----:B------:R-:W-:Y:S01]  /*7870*/  LOP3.LUT P0, RZ, R69, 0x60, RZ, 0xc0, !PT ;  /* 0x0000006045ff7812 */ /* 0x000fe2000780c0ff */
[----:B------:R-:W-:Y:S05]  /*7880*/  WARPSYNC.ALL ;  /* 0x0000000000007948 */ /* 0x000fea0003800000 */
[----:B------:R-:W-:Y:S01]  /*7890*/  R2UR UR4, R2 ;  /* 0x00000000020472ca */ /* 0x000fe200000e0000 */
[----:B------:R-:W-:Y:S01]  /*78a0*/  BSSY.RECONVERGENT B0, `(.L_x_143) ;  /* 0x000009d000007945 */ /* 0x000fe20003800200 */
[-C--:B------:R-:W-:Y:S02]  /*78b0*/  F2FP.F16.E4M3.UNPACK_B R2, R24.reuse ;  /* 0x00000018ff02723e */ /* 0x080fe400020006ff */
[-C--:B-1----:R-:W-:Y:S02]  /*78c0*/  F2FP.F16.E4M3.UNPACK_B R4, R25.reuse ;  /* 0x00000019ff04723e */ /* 0x082fe400020006ff */
[----:B------:R-:W-:Y:S01]  /*78d0*/  F2FP.F16.E4M3.UNPACK_B R24, R24.H1 ;  /* 0x00000018ff18723e */ /* 0x000fe200030006ff */
[----:B------:R-:W-:Y:S01]  /*78e0*/  HADD2.F32 R0, -RZ, R2.H0_H0 ;  /* 0x20000002ff007230 */ /* 0x000fe20000004100 */
[----:B------:R-:W-:Y:S01]  /*78f0*/  F2FP.F16.E4M3.UNPACK_B R25, R25.H1 ;  /* 0x00000019ff19723e */ /* 0x000fe200030006ff */
[----:B------:R-:W-:Y:S01]  /*7900*/  HADD2.F32 R41, -RZ, R4.H0_H0 ;  /* 0x20000004ff297230 */ /* 0x000fe20000004100 */
[-C--:B------:R-:W-:Y:S01]  /*7910*/  F2FP.F16.E4M3.UNPACK_B R46, R26.reuse ;  /* 0x0000001aff2e723e */ /* 0x080fe200020006ff */
[--C-:B------:R-:W-:Y:S01]  /*7920*/  HADD2.F32 R3, -RZ, R24.reuse.H0_H0 ;  /* 0x20000018ff037230 */ /* 0x100fe20000004100 */
[----:B------:R-:W-:Y:S01]  /*7930*/  F2FP.F16.E4M3.UNPACK_B R48, R26.H1 ;  /* 0x0000001aff30723e */ /* 0x000fe200030006ff */
[----:B------:R-:W-:Y:S01]  /*7940*/  HADD2.F32 R40, -RZ, R24.H1_H1 ;  /* 0x30000018ff287230 */ /* 0x000fe20000004100 */
[-C--:B------:R-:W-:Y:S01]  /*7950*/  F2FP.F16.E4M3.UNPACK_B R50, R27.reuse ;  /* 0x0000001bff32723e */ /* 0x080fe200020006ff */
[----:B------:R-:W-:Y:S01]  /*7960*/  HADD2.F32 R42, -RZ, R4.H1_H1 ;  /* 0x30000004ff2a7230 */ /* 0x000fe20000004100 */
[----:B------:R-:W-:Y:S01]  /*7970*/  F2FP.F16.E4M3.UNPACK_B R52, R27.H1 ;  /* 0x0000001bff34723e */ /* 0x000fe200030006ff */
[--C-:B------:R-:W-:Y:S01]  /*7980*/  HADD2.F32 R43, -RZ, R25.reuse.H0_H0 ;  /* 0x20000019ff2b7230 */ /* 0x100fe20000004100 */
[-C--:B------:R-:W-:Y:S01]  /*7990*/  F2FP.F16.E4M3.UNPACK_B R54, R16.reuse ;  /* 0x00000010ff36723e */ /* 0x080fe200020006ff */
[----:B------:R-:W-:Y:S01]  /*79a0*/  HADD2.F32 R44, -RZ, R25.H1_H1 ;  /* 0x30000019ff2c7230 */ /* 0x000fe20000004100 */
[----:B------:R-:W-:Y:S01]  /*79b0*/  F2FP.F16.E4M3.UNPACK_B R56, R16.H1 ;  /* 0x00000010ff38723e */ /* 0x000fe200030006ff */
[----:B------:R-:W-:Y:S01]  /*79c0*/  HADD2.F32 R2, -RZ, R2.H1_H1 ;  /* 0x30000002ff027230 */ /* 0x000fe20000004100 */
[-C--:B------:R-:W-:Y:S01]  /*79d0*/  F2FP.F16.E4M3.UNPACK_B R58, R17.reuse ;  /* 0x00000011ff3a723e */ /* 0x080fe200020006ff */
[--C-:B------:R-:W-:Y:S01]  /*79e0*/  HADD2.F32 R45, -RZ, R46.reuse.H0_H0 ;  /* 0x2000002eff2d7230 */ /* 0x100fe20000004100 */
        /* <DEDUP_REMOVED lines=10> */
[----:B------:R-:W1:Y:S01]  /*7a90*/  LDTM.x32 R4, tmem[UR4] ;  /* 0x00000004000479ee */ /* 0x000e6200082c0000 */
[----:B------:R-:W-:Y:S01]  /*7aa0*/  NOP ;  /* 0x0000000000007918 */ /* 0x000fe20000000000 */
[----:B------:R-:W-:Y:S01]  /*7ab0*/  IADD3 R82, PT, PT, R82, 0x2a0, RZ ;  /* 0x000002a052527810 */ /* 0x000fe20007ffe0ff */
[--C-:B------:R-:W-:Y:S01]  /*7ac0*/  HADD2.F32 R53, -RZ, R54.reuse.H0_H0 ;  /* 0x20000036ff357230 */ /* 0x100fe20000004100 */
[----:B------:R-:W-:Y:S01]  /*7ad0*/  IADD3 R36, PT, PT, R36, 0x1, RZ ;  /* 0x0000000124247810 */ /* 0x000fe20007ffe0ff */
[----:B------:R-:W-:Y:S01]  /*7ae0*/  HADD2.F32 R54, -RZ, R54.H1_H1 ;  /* 0x30000036ff367230 */ /* 0x000fe20000004100 */
[----:B------:R-:W-:Y:S01]  /*7af0*/  LOP3.LUT R82, R82, 0xfefffff8, RZ, 0xc0, !PT ;  /* 0xfefffff852527812 */ /* 0x000fe200078ec0ff */
[--C-:B------:R-:W-:Y:S02]  /*7b00*/  HADD2.F32 R57, -RZ, R58.reuse.H0_H0 ;  /* 0x2000003aff397230 */ /* 0x100fe40000004100 */
[----:B------:R-:W-:Y:S01]  /*7b10*/  HADD2.F32 R58, -RZ, R58.H1_H1 ;  /* 0x3000003aff3a7230 */ /* 0x000fe20000004100 */
[----:B-1----:R1:W-:Y:S01]  /*7b20*/  SYNCS.ARRIVE.TRANS64.RED.A1T0 RZ, [R82+URZ], RZ ;  /* 0x000000ff52ff79a7 */ /* 0x0023e200081004ff */
[--C-:B------:R-:W-:Y:S02]  /*7b30*/  HADD2.F32 R61, -RZ, R62.reuse.H0_H0 ;  /* 0x2000003eff3d7230 */ /* 0x100fe40000004100 */
[----:B------:R-:W-:Y:S02]  /*7b40*/  HADD2.F32 R62, -RZ, R62.H1_H1 ;  /* 0x3000003eff3e7230 */ /* 0x000fe40000004100 */
[--C-:B------:R-:W-:Y:S02]  /*7b50*/  HADD2.F32 R65, -RZ, R66.reuse.H0_H0 ;  /* 0x20000042ff417230 */ /* 0x100fe40000004100 */
[----:B------:R-:W-:Y:S02]  /*7b60*/  HADD2.F32 R66, -RZ, R66.H1_H1 ;  /* 0x30000042ff427230 */ /* 0x000fe40000004100 */
[--C-:B------:R-:W-:Y:S02]  /*7b70*/  HADD2.F32 R51, -RZ, R52.reuse.H0_H0 ;  /* 0x20000034ff337230 */ /* 0x100fe40000004100 */
[----:B------:R-:W-:Y:S02]  /*7b80*/  HADD2.F32 R52, -RZ, R52.H1_H1 ;  /* 0x30000034ff347230 */ /* 0x000fe40000004100 */
[--C-:B------:R-:W-:Y:S02]  /*7b90*/  HADD2.F32 R55, -RZ, R56.reuse.H0_H0 ;  /* 0x20000038ff377230 */ /* 0x100fe40000004100 */
[C---:B----4-:R-:W-:Y:S01]  /*7ba0*/  FMUL R4, R38.reuse, R4 ;  /* 0x0000000426047220 */ /* 0x050fe20000400000 */
[C---:B------:R-:W-:Y:S01]  /*7bb0*/  FMUL R5, R38.reuse, R5 ;  /* 0x0000000526057220 */ /* 0x040fe20000400000 */
[C---:B------:R-:W-:Y:S01]  /*7bc0*/  FMUL R8, R38.reuse, R8 ;  /* 0x0000000826087220 */ /* 0x040fe20000400000 */
[C---:B------:R-:W-:Y:S01]  /*7bd0*/  FMUL R9, R38.reuse, R9 ;  /* 0x0000000926097220 */ /* 0x040fe20000400000 */
[C---:B------:R-:W-:Y:S01]  /*7be0*/  FFMA R4, R39.reuse, R0, R4 ;  /* 0x0000000027047223 */ /* 0x040fe20000000004 */
[C---:B------:R-:W-:Y:S01]  /*7bf0*/  FFMA R5, R39.reuse, R2, R5 ;  /* 0x0000000227057223 */ /* 0x040fe20000000005 */
[C---:B------:R-:W-:Y:S01]  /*7c00*/  FMUL R12, R38.reuse, R12 ;  /* 0x0000000c260c7220 */ /* 0x040fe20000400000 */
        /* <DEDUP_REMOVED lines=15> */
[C---:B------:R-:W-:Y:S01]  /*7d00*/  FFMA R6, R39.reuse, R3, R6 ;  /* 0x0000000327067223 */ /* 0x040fe20000000006 */
[C---:B------:R-:W-:Y:S01]  /*7d10*/  FFMA R7, R39.reuse, R40, R7 ;  /* 0x0000002827077223 */ /* 0x040fe20000000007 */
[C---:B------:R-:W-:Y:S01]  /*7d20*/  FFMA R8, R39.reuse, R41, R8 ;  /* 0x0000002927087223 */ /* 0x040fe20000000008 */
[C---:B------:R-:W-:Y:S01]  /*7d30*/  FFMA R9, R39.reuse, R42, R9 ;  /* 0x0000002a27097223 */ /* 0x040fe20000000009 */
[C---:B------:R-:W-:Y:S01]  /*7d40*/  FFMA R10, R39.reuse, R43, R10 ;  /* 0x0000002b270a7223 */ /* 0x040fe2000000000a */
[C---:B------:R-:W-:Y:S01]  /*7d50*/  FFMA R11, R39.reuse, R44, R11 ;  /* 0x0000002c270b7223 */ /* 0x040fe2000000000b */
[C---:B------:R-:W-:Y:S01]  /*7d60*/  FFMA R12, R39.reuse, R45, R12 ;  /* 0x0000002d270c7223 */ /* 0x040fe2000000000c */
[----:B------:R-:W-:Y:S01]  /*7d70*/  FFMA R13, R39, R46, R13 ;  /* 0x0000002e270d7223 */ /* 0x000fe2000000000d */
[----:B------:R-:W-:Y:S01]  /*7d80*/  F2FP.SATFINITE.E4M3.F32.PACK_AB_MERGE_C R6, R7, R6, RZ ;  /* 0x000000060706723e */ /* 0x000fe200048070ff */
[C---:B------:R-:W-:Y:S01]  /*7d90*/  FMUL R14, R38.reuse, R14 ;  /* 0x0000000e260e7220 */ /* 0x040fe20000400000 */
[----:B------:R-:W-:Y:S01]  /*7da0*/  F2FP.SATFINITE.E4M3.F32.PACK_AB_MERGE_C R10, R11, R10, RZ ;  /* 0x0000000a0b0a723e */ /* 0x000fe200048070ff */
[C---:B------:R-:W-:Y:S01]  /*7db0*/  FMUL R15, R38.reuse, R15 ;  /* 0x0000000f260f7220 */ /* 0x040fe20000400000 */
[----:B------:R-:W-:Y:S01]  /*7dc0*/  F2FP.SATFINITE.E4M3.F32.PACK_AB_MERGE_C R4, R5, R4, R6 ;  /* 0x000000040504723e */ /* 0x000fe20004807006 */
[----:B------:R-:W-:Y:S01]  /*7dd0*/  FFMA R14, R39, R47, R14 ;  /* 0x0000002f270e7223 */ /* 0x000fe2000000000e */
[----:B------:R-:W-:Y:S01]  /*7de0*/  F2FP.SATFINITE.E4M3.F32.PACK_AB_MERGE_C R5, R9, R8, R10 ;  /* 0x000000080905723e */ /* 0x000fe2000480700a */
[C---:B------:R-:W-:Y:S01]  /*7df0*/  FFMA R15, R39.reuse, R48, R15 ;  /* 0x00000030270f7223 */ /* 0x040fe2000000000f */
[C---:B------:R-:W-:Y:S01]  /*7e00*/  FFMA R16, R39.reuse, R49, R16 ;  /* 0x0000003127107223 */ /* 0x040fe20000000010 */
[C---:B------:R-:W-:Y:S01]  /*7e10*/  FFMA R17, R39.reuse, R50, R17 ;  /* 0x0000003227117223 */ /* 0x040fe20000000011 */
[C---:B------:R-:W-:Y:S01]  /*7e20*/  FMUL R18, R38.reuse, R18 ;  /* 0x0000001226127220 */ /* 0x040fe20000400000 */
[C---:B------:R-:W-:Y:S01]  /*7e30*/  FMUL R19, R38.reuse, R19 ;  /* 0x0000001326137220 */ /* 0x040fe20000400000 */
[----:B------:R-:W-:Y:S02]  /*7e40*/  HADD2.F32 R56, -RZ, R56.H1_H1 ;  /* 0x30000038ff387230 */ /* 0x000fe40000004100 */
[C---:B------:R-:W-:Y:S01]  /*7e50*/  FMUL R22, R38.reuse, R22 ;  /* 0x0000001626167220 */ /* 0x040fe20000400000 */
[C---:B------:R-:W-:Y:S01]  /*7e60*/  FFMA R18, R39.reuse, R51, R18 ;  /* 0x0000003327127223 */ /* 0x040fe20000000012 */
[C---:B------:R-:W-:Y:S01]  /*7e70*/  FFMA R19, R39.reuse, R52, R19 ;  /* 0x0000003427137223 */ /* 0x040fe20000000013 */
[C---:B------:R-:W-:Y:S01]  /*7e80*/  FMUL R23, R38.reuse, R23 ;  /* 0x0000001726177220 */ /* 0x040fe20000400000 */
[C---:B------:R-:W-:Y:S01]  /*7e90*/  FFMA R20, R39.reuse, R53, R20 ;  /* 0x0000003527147223 */ /* 0x040fe20000000014 */
[C---:B------:R-:W-:Y:S01]  /*7ea0*/  FFMA R21, R39.reuse, R54, R21 ;  /* 0x0000003627157223 */ /* 0x040fe20000000015 */
[--C-:B------:R-:W-:Y:S02]  /*7eb0*/  HADD2.F32 R59, -RZ, R60.reuse.H0_H0 ;  /* 0x2000003cff3b7230 */ /* 0x100fe40000004100 */
[C---:B------:R-:W-:Y:S01]  /*7ec0*/  FFMA R22, R39.reuse, R55, R22 ;  /* 0x0000003727167223 */ /* 0x040fe20000000016 */
[----:B------:R-:W-:Y:S02]  /*7ed0*/  HADD2.F32 R60, -RZ, R60.H1_H1 ;  /* 0x3000003cff3c7230 */ /* 0x000fe40000004100 */
[C---:B------:R-:W-:Y:S01]  /*7ee0*/  FMUL R3, R38.reuse, R26 ;  /* 0x0000001a26037220 */ /* 0x040fe20000400000 */
        /* <DEDUP_REMOVED lines=16> */
[----:B------:R-:W-:Y:S01]  /*7ff0*/  FFMA R31, R39, R64, R31 ;  /* 0x00000040271f7223 */ /* 0x000fe2000000001f */
[----:B------:R-:W-:Y:S01]  /*8000*/  FMUL R35, R38, R35 ;  /* 0x0000002326237220 */ /* 0x000fe20000400000 */
[----:B------:R-:W-:Y:S01]  /*8010*/  F2FP.SATFINITE.E4M3.F32.PACK_AB_MERGE_C R14, R15, R14, RZ ;  /* 0x0000000e0f0e723e */ /* 0x000fe200048070ff */
[----:B------:R-:W-:Y:S01]  /*8020*/  FFMA R28, R39, R65, R28 ;  /* 0x00000041271c7223 */ /* 0x000fe2000000001c */
[----:B------:R-:W-:Y:S01]  /*8030*/  F2FP.SATFINITE.E4M3.F32.PACK_AB_MERGE_C R7, R19, R18, RZ ;  /* 0x000000121307723e */ /* 0x000fe200048070ff */
[C---:B------:R-:W-:Y:S01]  /*8040*/  FFMA R29, R39.reuse, R66, R29 ;  /* 0x00000042271d7223 */ /* 0x040fe2000000001d */
[----:B------:R-:W-:Y:S01]  /*8050*/  FFMA R30, R39, R67, R30 ;  /* 0x00000043271e7223 */ /* 0x000fe2000000001e */
[----:B------:R-:W-:Y:S01]  /*8060*/  F2FP.SATFINITE.E4M3.F32.PACK_AB_MERGE_C R22, R23, R22, RZ ;  /* 0x000000161716723e */ /* 0x000fe200048070ff */
[----:B------:R-:W-:Y:S01]  /*8070*/  FFMA R35, R39, R68, R35 ;  /* 0x0000004427237223 */ /* 0x000fe20000000023 */
[----:B------:R-:W-:Y:S02]  /*8080*/  F2FP.SATFINITE.E4M3.F32.PACK_AB_MERGE_C R6, R13, R12, R14 ;  /* 0x0000000c0d06723e */ /* 0x000fe4000480700e */
[----:B------:R-:W-:Y:S02]  /*8090*/  F2FP.SATFINITE.E4M3.F32.PACK_AB_MERGE_C R7, R17, R16, R7 ;  /* 0x000000101107723e */ /* 0x000fe40004807007 */
[----:B------:R-:W-:Y:S02]  /*80a0*/  F2FP.SATFINITE.E4M3.F32.PACK_AB_MERGE_C R20, R21, R20, R22 ;  /* 0x000000141514723e */ /* 0x000fe40004807016 */
[----:B------:R-:W-:Y:S01]  /*80b0*/  F2FP.SATFINITE.E4M3.F32.PACK_AB_MERGE_C R3, R27, R3, RZ ;  /* 0x000000031b03723e */ /* 0x000fe200048070ff */
[----:B------:R1:W-:Y:S01]  /*80c0*/  STS.128 [R79+UR44+0x1400], R4 ;  /* 0x001400044f007988 */ /* 0x0003e20008000c2c */
[----:B------:R-:W-:Y:S02]  /*80d0*/  F2FP.SATFINITE.E4M3.F32.PACK_AB_MERGE_C R22, R31, R26, RZ ;  /* 0x0000001a1f16723e */ /* 0x000fe400048070ff */
[----:B------:R-:W-:Y:S02]  /*80e0*/  F2FP.SATFINITE.E4M3.F32.PACK_AB_MERGE_C R23, R35, R30, RZ ;  /* 0x0000001e2317723e */ /* 0x000fe400048070ff */
[----:B------:R-:W-:Y:S02]  /*80f0*/  F2FP.SATFINITE.E4M3.F32.PACK_AB_MERGE_C R21, R2, R0, R3 ;  /* 0x000000000215723e */ /* 0x000fe40004807003 */
[----:B------:R-:W-:Y:S02]  /*8100*/  F2FP.SATFINITE.E4M3.F32.PACK_AB_MERGE_C R22, R25, R24, R22 ;  /* 0x000000181916723e */ /* 0x000fe40004807016 */
[----:B------:R-:W-:Y:S05]  /*8110*/  F2FP.SATFINITE.E4M3.F32.PACK_AB_MERGE_C R23, R29, R28, R23 ;  /* 0x0000001c1d17723e */ /* 0x000fea0004807017 */
[----:B------:R1:W-:Y:S01]  /*8120*/  STS.128 [R78+0x1010], R20 ;  /* 0x001010144e007388 */ /* 0x0003e20000000c00 */
[----:B------:R-:W-:Y:S01]  /*8130*/  @!PT LDS RZ, [RZ] ;  /* 0x00000000fffff984 */ /* 0x000fe20000000800 */
[----:B------:R-:W-:Y:S01]  /*8140*/  @!PT LDS RZ, [RZ] ;  /* 0x00000000fffff984 */ /* 0x000fe20000000800 */
[----:B------:R-:W-:Y:S01]  /*8150*/  @!PT LDS RZ, [RZ] ;  /* 0x00000000fffff984 */ /* 0x000fe20000000800 */
[----:B------:R-:W-:Y:S01]  /*8160*/  @!PT LDS RZ, [RZ] ;  /* 0x00000000fffff984 */ /* 0x000fe20000000800 */
[----:B------:R2:W-:Y:S07]  /*8170*/  MEMBAR.ALL.CTA ;  /* 0x0000000000007992 */ /* 0x0005ee0000008000 */
[----:B--2---:R-:W2:Y:S02]  /*8180*/  FENCE.VIEW.ASYNC.S ;  /* 0x00000000000073c6 */ /* 0x004ea40000000000 */
[----:B--2---:R-:W-:Y:S06]  /*8190*/  BAR.SYNC.DEFER_BLOCKING 0x1, 0x80 ;  /* 0x0042000000007b1d */ /* 0x004fec0000010000 */
[----:B------:R-:W-:Y:S05]  /*81a0*/  @P0 BRA `(.L_x_144) ;  /* 0x0000000000300947 */ /* 0x000fea0003800000 */
[----:B------:R-:W-:Y:S02]  /*81b0*/  UIADD3 UR4, UPT, UPT, UR44, 0x1400, URZ ;  /* 0x000014002c047890 */ /* 0x000fe4000fffe0ff */
[----:B------:R-:W-:Y:S02]  /*81c0*/  USHF.L.U32 UR9, UR45, 0x6, URZ ;  /* 0x000000062d097899 */ /* 0x000fe400080006ff */
[----:B------:R-:W-:Y:S02]  /*81d0*/  USHF.L.U32 UR10, UR46, 0x6, URZ ;  /* 0x000000062e0a7899 */ /* 0x000fe400080006ff */
[----:B------:R-:W-:Y:S01]  /*81e0*/  MOV R87, UR4 ;  /* 0x0000000400577c02 */ /* 0x000fe20008000f00 */
[----:B------:R-:W-:Y:S01]  /*81f0*/  UIADD3 UR4, UP0, UPT, UR62, 0x680, URZ ;  /* 0x000006803e047890 */ /* 0x000fe2000ff1e0ff */
[----:B------:R-:W-:Y:S02]  /*8200*/  UMOV UR11, UR36 ;  /* 0x00000024000b7c82 */ /* 0x000fe40008000000 */
[----:B------:R-:W-:Y:S01]  /*8210*/  R2UR UR8, R87 ;  /* 0x00000000570872ca */ /* 0x000fe200000e0000 */
[----:B------:R-:W-:Y:S11]  /*8220*/  UIADD3.X UR5, UPT, UPT, URZ, UR63, URZ, UP0, !UPT ;  /* 0x0000003fff057290 */ /* 0x000ff600087fe4ff */
[----:B------:R-:W-:Y:S01]  /*8230*/  @!UPT UIADD3 URZ, UPT, UPT, URZ, URZ, URZ ;  /* 0x000000fffffff290 */ /* 0x000fe2000fffe0ff */
[----:B------:R2:W-:Y:S01]  /*8240*/  UTMASTG.3D [UR8], [UR4] ;  /* 0x00000008040073b5 */ /* 0x0005e20008010000 */
[----:B------:R0:W-:Y:S01]  /*8250*/  UTMACMDFLUSH ;  /* 0x00000000000079b7 */ /* 0x0001e20000000000 */
[----:B--2---:R-:W-:Y:S04]  /*8260*/  DEPBAR.LE SB0, 0x0 ;  /* 0x000080000000791a */ /* 0x004fe80000000000 */
.L_x_144:
[----:B------:R-:W-:Y:S05]  /*8270*/  BSYNC.RECONVERGENT B0 ;  /* 0x0000000000007941 */ /* 0x000fea0003800200 */
.L_x_143:
[----:B------:R-:W-:Y:S01]  /*8280*/  BAR.SYNC.DEFER_BLOCKING 0x1, 0x80 ;  /* 0x0042000000007b1d */ /* 0x000fe20000010000 */
[----:B------:R-:W-:Y:S01]  /*8290*/  ISETP.NE.AND P0, PT, R83, 0x2, PT ;  /* 0x000000025300780c */ /* 0x000fe20003f05270 */
[----:B------:R-:W-:Y:S01]  /*82a0*/  UISETP.NE.AND UP0, UPT, UR47, URZ, UPT ;  /* 0x000000ff2f00728c */ /* 0x000fe2000bf05270 */
[----:B------:R-:W-:Y:S01]  /*82b0*/  ISETP.NE.AND P1, PT, R36, 0x4, PT ;  /* 0x000000042400780c */ /* 0x000fe20003f25270 */
[----:B------:R-:W-:Y:S01]  /*82c0*/  UIADD3 UR45, UPT, UPT, UR37, UR55, URZ ;  /* 0x00000037252d7290 */ /* 0x000fe2000fffe0ff */
[----:B------:R-:W-:Y:S01]  /*82d0*/  SEL R2, RZ, 0x1, P0 ;  /* 0x00000001ff027807 */ /* 0x000fe20000000000 */
[----:B------:R-:W-:Y:S01]  /*82e0*/  UIADD3 UR46, UPT, UPT, UR38, UR58, URZ ;  /* 0x0000003a262e7290 */ /* 0x000fe2000fffe0ff */
[----:B------:R-:W-:Y:S02]  /*82f0*/  SEL R0, RZ, 0x1, P1 ;  /* 0x00000001ff007807 */ /* 0x000fe40000800000 */
[----:B------:R-:W-:Y:S02]  /*8300*/  LOP3.LUT R85, R85, R2, RZ, 0x3c, !PT ;  /* 0x0000000255557212 */ /* 0x000fe400078e3cff */
[----:B------:R-:W-:Y:S02]  /*8310*/  LOP3.LUT R86, R86, R0, RZ, 0x3c, !PT ;  /* 0x0000000056567212 */ /* 0x000fe400078e3cff */
[----:B------:R-:W-:Y:S02]  /*8320*/  SEL R83, R83, RZ, P0 ;  /* 0x000000ff53537207 */ /* 0x000fe40000000000 */
[----:B------:R-:W-:Y:S01]  /*8330*/  SEL R36, R36, RZ, P1 ;  /* 0x000000ff24247207 */ /* 0x000fe20000800000 */
[----:B------:R-:W-:Y:S01]  /*8340*/  UMOV UR36, UR54 ;  /* 0x0000003600247c82 */ /* 0x000fe20008000000 */
[----:B------:R-:W-:Y:S05]  /*8350*/  BRA.U UP0, `(.L_x_145) ;  /* 0xffffffe500487547 */ /* 0x000fea000b83ffff */
[----:B------:R-:W-:Y:S05]  /*8360*/  EXIT ;  /* 0x000000000000794d */ /* 0x000fea0003800000 */
.L_x_25:
[----:B-1----:R1:W2:Y:S02]  /*8370*/  SYNCS.PHASECHK.TRANS64.TRYWAIT P0, [R0+URZ+0x2d0], R2 ;  /* 0x0002d002000075a7 */ /* 0x0022a400080011ff */
[----:B--2---:R-:W-:Y:S05]  /*8380*/  @!P0 NANOSLEEP.SYNCS 0x989680 ;  /* 0x009896800000895d */ /* 0x004fea0003900000 */
[----:B------:R-:W2:Y:S02]  /*8390*/  @!P0 SYNCS.PHASECHK.TRANS64 P0, [R0+URZ+0x2d0], R2 ;  /* 0x0002d002000085a7 */ /* 0x000ea400080010ff */
[----:B--2---:R-:W-:Y:S05]  /*83a0*/  @!P0 BRA `(.L_x_25) ;  /* 0xfffffffc00f08947 */ /* 0x004fea000383ffff */
[----:B------:R-:W-:Y:S05]  /*83b0*/  BRA `(.L_x_146) ;  /* 0xffffff9800ac7947 */ /* 0x000fea000383ffff */
.L_x_28:
[----:B-1----:R-:W-:-:S07]  /*83c0*/  MOV R0, UR33 ;  /* 0x0000002100007c02 */ /* 0x002fce0008000f00 */
.L_x_147:
[----:B-1----:R1:W2:Y:S02]  /*83d0*/  SYNCS.PHASECHK.TRANS64.TRYWAIT P0, [R0+URZ+0x120], R3 ;  /* 0x00012003000075a7 */ /* 0x0022a400080011ff */
[----:B--2---:R-:W-:Y:S05]  /*83e0*/  @!P0 NANOSLEEP.SYNCS 0x989680 ;  /* 0x009896800000895d */ /* 0x004fea0003900000 */
[----:B------:R-:W2:Y:S02]  /*83f0*/  @!P0 SYNCS.PHASECHK.TRANS64 P0, [R0+URZ+0x120], R3 ;  /* 0x00012003000085a7 */ /* 0x000ea400080010ff */
[----:B--2---:R-:W-:Y:S05]  /*8400*/  @!P0 BRA `(.L_x_147) ;  /* 0xfffffffc00f08947 */ /* 0x004fea000383ffff */
[----:B------:R-:W-:Y:S05]  /*8410*/  BRA `(.L_x_27) ;  /* 0xffffff9800fc7947 */ /* 0x000fea000383ffff */
.L_x_35:
[----:B-1----:R-:W-:-:S07]  /*8420*/  MOV R0, UR17 ;  /* 0x0000001100007c02 */ /* 0x002fce0008000f00 */
.L_x_148:
[----:B-1----:R1:W2:Y:S02]  /*8430*/  SYNCS.PHASECHK.TRANS64.TRYWAIT P0, [R0+URZ+0x120], R3 ;  /* 0x00012003000075a7 */ /* 0x0022a400080011ff */
[----:B--2---:R-:W-:Y:S05]  /*8440*/  @!P0 NANOSLEEP.SYNCS 0x989680 ;  /* 0x009896800000895d */ /* 0x004fea0003900000 */
[----:B------:R-:W2:Y:S02]  /*8450*/  @!P0 SYNCS.PHASECHK.TRANS64 P0, [R0+URZ+0x120], R3 ;  /* 0x00012003000085a7 */ /* 0x000ea400080010ff */
[----:B--2---:R-:W-:Y:S05]  /*8460*/  @!P0 BRA `(.L_x_148) ;  /* 0xfffffffc00f08947 */ /* 0x004fea000383ffff */
[----:B------:R-:W-:Y:S05]  /*8470*/  BRA `(.L_x_34) ;  /* 0xffffff9c00bc7947 */ /* 0x000fea000383ffff */
.L_x_40:
[----:B-1----:R1:W2:Y:S02]  /*8480*/  SYNCS.PHASECHK.TRANS64.TRYWAIT P0, [R3+URZ+0x260], R0 ;  /* 0x00026000030075a7 */ /* 0x0022a400080011ff */
[----:B--2---:R-:W-:Y:S05]  /*8490*/  @!P0 NANOSLEEP.SYNCS 0x989680 ;  /* 0x009896800000895d */ /* 0x004fea0003900000 */
[----:B------:R-:W2:Y:S02]  /*84a0*/  @!P0 SYNCS.PHASECHK.TRANS64 P0, [R3+URZ+0x260], R0 ;  /* 0x00026000030085a7 */ /* 0x000ea400080010ff */
[----:B--2---:R-:W-:Y:S05]  /*84b0*/  @!P0 BRA `(.L_x_40) ;  /* 0xfffffffc00f08947 */ /* 0x004fea000383ffff */
[----:B------:R-:W-:Y:S05]  /*84c0*/  BRA `(.L_x_149) ;  /* 0xffffffa000607947 */ /* 0x000fea000383ffff */
.L_x_44:
[----:B------:R-:W-:-:S07]  /*84d0*/  MOV R0, UR4 ;  /* 0x0000000400007c02 */ /* 0x000fce0008000f00 */
.L_x_150:
[----:B-1----:R1:W2:Y:S02]  /*84e0*/  SYNCS.PHASECHK.TRANS64.TRYWAIT P0, [R0+URZ], R2 ;  /* 0x00000002000075a7 */ /* 0x0022a400080011ff */
[----:B--2---:R-:W-:Y:S05]  /*84f0*/  @!P0 NANOSLEEP.SYNCS 0x989680 ;  /* 0x009896800000895d */ /* 0x004fea0003900000 */
[----:B------:R-:W2:Y:S02]  /*8500*/  @!P0 SYNCS.PHASECHK.TRANS64 P0, [R0+URZ], R2 ;  /* 0x00000002000085a7 */ /* 0x000ea400080010ff */
[----:B--2---:R-:W-:Y:S05]  /*8510*/  @!P0 BRA `(.L_x_150) ;  /* 0xfffffffc00f08947 */ /* 0x004fea000383ffff */
[----:B------:R-:W-:Y:S05]  /*8520*/  BRA `(.L_x_151) ;  /* 0xffffffa800047947 */ /* 0x000fea000383ffff */
.L_x_45:
[----:B------:R-:W-:-:S07]  /*8530*/  MOV R0, UR5 ;  /* 0x0000000500007c02 */ /* 0x000fce0008000f00 */
.L_x_152:
[----:B-1----:R1:W2:Y:S02]  /*8540*/  SYNCS.PHASECHK.TRANS64.TRYWAIT P0, [R0+URZ], R3 ;  /* 0x00000003000075a7 */ /* 0x0022a400080011ff */
[----:B--2---:R-:W-:Y:S05]  /*8550*/  @!P0 NANOSLEEP.SYNCS 0x989680 ;  /* 0x009896800000895d */ /* 0x004fea0003900000 */
[----:B------:R-:W2:Y:S02]  /*8560*/  @!P0 SYNCS.PHASECHK.TRANS64 P0, [R0+URZ], R3 ;  /* 0x00000003000085a7 */ /* 0x000ea400080010ff */
[----:B--2---:R-:W-:Y:S05]  /*8570*/  @!P0 BRA `(.L_x_152) ;  /* 0xfffffffc00f08947 */ /* 0x004fea000383ffff */
[----:B------:R-:W-:Y:S05]  /*8580*/  BRA `(.L_x_153) ;  /* 0xffffffa800107947 */ /* 0x000fea000383ffff */
.L_x_46:
[----:B------:R-:W-:-:S07]  /*8590*/  MOV R0, UR5 ;  /* 0x0000000500007c02 */ /* 0x000fce0008000f00 */
.L_x_154:
[----:B-1----:R1:W2:Y:S02]  /*85a0*/  SYNCS.PHASECHK.TRANS64.TRYWAIT P0, [R0+URZ], R3 ;  /* 0x00000003000075a7 */ /* 0x0022a400080011ff */
[----:B--2---:R-:W-:Y:S05]  /*85b0*/  @!P0 NANOSLEEP.SYNCS 0x989680 ;  /* 0x009896800000895d */ /* 0x004fea0003900000 */
[----:B------:R-:W2:Y:S02]  /*85c0*/  @!P0 SYNCS.PHASECHK.TRANS64 P0, [R0+URZ], R3 ;  /* 0x00000003000085a7 */ /* 0x000ea400080010ff */
[----:B--2---:R-:W-:Y:S05]  /*85d0*/  @!P0 BRA `(.L_x_154) ;  /* 0xfffffffc00f08947 */ /* 0x004fea000383ffff */
[----:B------:R-:W-:Y:S05]  /*85e0*/  BRA `(.L_x_155) ;  /* 0xffffffa8001c7947 */ /* 0x000fea000383ffff */
.L_x_47:
[----:B------:R-:W-:-:S07]  /*85f0*/  MOV R0, UR5 ;  /* 0x0000000500007c02 */ /* 0x000fce0008000f00 */
.L_x_156:
[----:B-1----:R1:W2:Y:S02]  /*8600*/  SYNCS.PHASECHK.TRANS64.TRYWAIT P0, [R0+URZ], R3 ;  /* 0x00000003000075a7 */ /* 0x0022a400080011ff */
[----:B--2---:R-:W-:Y:S05]  /*8610*/  @!P0 NANOSLEEP.SYNCS 0x989680 ;  /* 0x009896800000895d */ /* 0x004fea0003900000 */
[----:B------:R-:W2:Y:S02]  /*8620*/  @!P0 SYNCS.PHASECHK.TRANS64 P0, [R0+URZ], R3 ;  /* 0x00000003000085a7 */ /* 0x000ea400080010ff */
[----:B--2---:R-:W-:Y:S05]  /*8630*/  @!P0 BRA `(.L_x_156) ;  /* 0xfffffffc00f08947 */ /* 0x004fea000383ffff */
[----:B------:R-:W-:Y:S05]  /*8640*/  BRA `(.L_x_157) ;  /* 0xffffffa800287947 */ /* 0x000fea000383ffff */
.L_x_48:
[----:B------:R-:W-:-:S07]  /*8650*/  MOV R0, UR5 ;  /* 0x0000000500007c02 */ /* 0x000fce0008000f00 */
.L_x_158:
[----:B-1----:R1:W2:Y:S02]  /*8660*/  SYNCS.PHASECHK.TRANS64.TRYWAIT P0, [R0+URZ], R3 ;  /* 0x00000003000075a7 */ /* 0x0022a400080011ff */
[----:B--2---:R-:W-:Y:S05]  /*8670*/  @!P0 NANOSLEEP.SYNCS 0x989680 ;  /* 0x009896800000895d */ /* 0x004fea0003900000 */
[----:B------:R-:W2:Y:S02]  /*8680*/  @!P0 SYNCS.PHASECHK.TRANS64 P0, [R0+URZ], R3 ;  /* 0x00000003000085a7 */ /* 0x000ea400080010ff */
[----:B--2---:R-:W-:Y:S05]  /*8690*/  @!P0 BRA `(.L_x_158) ;  /* 0xfffffffc00f08947 */ /* 0x004fea000383ffff */
[----:B------:R-:W-:Y:S05]  /*86a0*/  BRA `(.L_x_159) ;  /* 0xffffffa800347947 */ /* 0x000fea000383ffff */
.L_x_49:
[----:B------:R-:W-:-:S07]  /*86b0*/  MOV R0, UR5 ;  /* 0x0000000500007c02 */ /* 0x000fce0008000f00 */
.L_x_160:
[----:B-1----:R1:W2:Y:S02]  /*86c0*/  SYNCS.PHASECHK.TRANS64.TRYWAIT P0, [R0+URZ], R3 ;  /* 0x00000003000075a7 */ /* 0x0022a400080011ff */
[----:B--2---:R-:W-:Y:S05]  /*86d0*/  @!P0 NANOSLEEP.SYNCS 0x989680 ;  /* 0x009896800000895d */ /* 0x004fea0003900000 */
[----:B------:R-:W2:Y:S02]  /*86e0*/  @!P0 SYNCS.PHASECHK.TRANS64 P0, [R0+URZ], R3 ;  /* 0x00000003000085a7 */ /* 0x000ea400080010ff */
[----:B--2---:R-:W-:Y:S05]  /*86f0*/  @!P0 BRA `(.L_x_160) ;  /* 0xfffffffc00f08947 */ /* 0x004fea000383ffff */
[----:B------:R-:W-:Y:S05]  /*8700*/  BRA `(.L_x_161) ;  /* 0xffffffa800407947 */ /* 0x000fea000383ffff */
.L_x_50:
[----:B------:R-:W-:-:S07]  /*8710*/  MOV R0, UR5 ;  /* 0x0000000500007c02 */ /* 0x000fce0008000f00 */
.L_x_162:
[----:B-1----:R1:W2:Y:S02]  /*8720*/  SYNCS.PHASECHK.TRANS64.TRYWAIT P0, [R0+URZ], R3 ;  /* 0x00000003000075a7 */ /* 0x0022a400080011ff */
[----:B--2---:R-:W-:Y:S05]  /*8730*/  @!P0 NANOSLEEP.SYNCS 0x989680 ;  /* 0x009896800000895d */ /* 0x004fea0003900000 */
[----:B------:R-:W2:Y:S02]  /*8740*/  @!P0 SYNCS.PHASECHK.TRANS64 P0, [R0+URZ], R3 ;  /* 0x00000003000085a7 */ /* 0x000ea400080010ff */
[----:B--2---:R-:W-:Y:S05]  /*8750*/  @!P0 BRA `(.L_x_162) ;  /* 0xfffffffc00f08947 */ /* 0x004fea000383ffff */
[----:B------:R-:W-:Y:S05]  /*8760*/  BRA `(.L_x_163) ;  /* 0xffffffa8004c7947 */ /* 0x000fea000383ffff */
.L_x_51:
[----:B------:R-:W-:-:S07]  /*8770*/  MOV R0, UR5 ;  /* 0x0000000500007c02 */ /* 0x000fce0008000f00 */
.L_x_164:
[----:B-1----:R1:W2:Y:S02]  /*8780*/  SYNCS.PHASECHK.TRANS64.TRYWAIT P0, [R0+URZ], R3 ;  /* 0x00000003000075a7 */ /* 0x0022a400080011ff */
[----:B--2---:R-:W-:Y:S05]  /*8790*/  @!P0 NANOSLEEP.SYNCS 0x989680 ;  /* 0x009896800000895d */ /* 0x004fea0003900000 */
[----:B------:R-:W2:Y:S02]  /*87a0*/  @!P0 SYNCS.PHASECHK.TRANS64 P0, [R0+URZ], R3 ;  /* 0x00000003000085a7 */ /* 0x000ea400080010ff */
[----:B--2---:R-:W-:Y:S05]  /*87b0*/  @!P0 BRA `(.L_x_164) ;  /* 0xfffffffc00f08947 */ /* 0x004fea000383ffff */
[----:B------:R-:W-:Y:S05]  /*87c0*/  BRA `(.L_x_165) ;  /* 0xffffffa800587947 */ /* 0x000fea000383ffff */
.L_x_52:
[----:B------:R-:W-:-:S07]  /*87d0*/  MOV R0, UR5 ;  /* 0x0000000500007c02 */ /* 0x000fce0008000f00 */
.L_x_166:
[----:B-1----:R1:W2:Y:S02]  /*87e0*/  SYNCS.PHASECHK.TRANS64.TRYWAIT P0, [R0+URZ], R3 ;  /* 0x00000003000075a7 */ /* 0x0022a400080011ff */
[----:B--2---:R-:W-:Y:S05]  /*87f0*/  @!P0 NANOSLEEP.SYNCS 0x989680 ;  /* 0x009896800000895d */ /* 0x004fea0003900000 */
[----:B------:R-:W2:Y:S02]  /*8800*/  @!P0 SYNCS.PHASECHK.TRANS64 P0, [R0+URZ], R3 ;  /* 0x00000003000085a7 */ /* 0x000ea400080010ff */
[----:B--2---:R-:W-:Y:S05]  /*8810*/  @!P0 BRA `(.L_x_166) ;  /* 0xfffffffc00f08947 */ /* 0x004fea000383ffff */
[----:B------:R-:W-:Y:S05]  /*8820*/  BRA `(.L_x_167) ;  /* 0xffffffa800647947 */ /* 0x000fea000383ffff */
.L_x_53:
[----:B------:R-:W-:-:S07]  /*8830*/  MOV R0, UR5 ;  /* 0x0000000500007c02 */ /* 0x000fce0008000f00 */
.L_x_168:
[----:B-1----:R1:W2:Y:S02]  /*8840*/  SYNCS.PHASECHK.TRANS64.TRYWAIT P0, [R0+URZ], R3 ;  /* 0x00000003000075a7 */ /* 0x0022a400080011ff */
[----:B--2---:R-:W-:Y:S05]  /*8850*/  @!P0 NANOSLEEP.SYNCS 0x989680 ;  /* 0x009896800000895d */ /* 0x004fea0003900000 */
[----:B------:R-:W2:Y:S02]  /*8860*/  @!P0 SYNCS.PHASECHK.TRANS64 P0, [R0+URZ], R3 ;  /* 0x00000003000085a7 */ /* 0x000ea400080010ff */
[----:B--2---:R-:W-:Y:S05]  /*8870*/  @!P0 BRA `(.L_x_168) ;  /* 0xfffffffc00f08947 */ /* 0x004fea000383ffff */
[----:B------:R-:W-:Y:S05]  /*8880*/  BRA `(.L_x_169) ;  /* 0xffffffa800707947 */ /* 0x000fea000383ffff */
.L_x_54:
[----:B------:R-:W-:-:S07]  /*8890*/  MOV R0, UR5 ;  /* 0x0000000500007c02 */ /* 0x000fce0008000f00 */
.L_x_170:
[----:B-1----:R1:W2:Y:S02]  /*88a0*/  SYNCS.PHASECHK.TRANS64.TRYWAIT P0, [R0+URZ], R3 ;  /* 0x00000003000075a7 */ /* 0x0022a400080011ff */
[----:B--2---:R-:W-:Y:S05]  /*88b0*/  @!P0 NANOSLEEP.SYNCS 0x989680 ;  /* 0x009896800000895d */ /* 0x004fea0003900000 */
[----:B------:R-:W2:Y:S02]  /*88c0*/  @!P0 SYNCS.PHASECHK.TRANS64 P0, [R0+URZ], R3 ;  /* 0x00000003000085a7 */ /* 0x000ea400080010ff */
[----:B--2---:R-:W-:Y:S05]  /*88d0*/  @!P0 BRA `(.L_x_170) ;  /* 0xfffffffc00f08947 */ /* 0x004fea000383ffff */
[----:B------:R-:W-:Y:S05]  /*88e0*/  BRA `(.L_x_171) ;  /* 0xffffffa8007c7947 */ /* 0x000fea000383ffff */
.L_x_55:
[----:B------:R-:W-:-:S07]  /*88f0*/  MOV R0, UR5 ;  /* 0x0000000500007c02 */ /* 0x000fce0008000f00 */
.L_x_172:
[----:B-1----:R1:W2:Y:S02]  /*8900*/  SYNCS.PHASECHK.TRANS64.TRYWAIT P0, [R0+URZ], R3 ;  /* 0x00000003000075a7 */ /* 0x0022a400080011ff */
[----:B--2---:R-:W-:Y:S05]  /*8910*/  @!P0 NANOSLEEP.SYNCS 0x989680 ;  /* 0x009896800000895d */ /* 0x004fea0003900000 */
[----:B------:R-:W2:Y:S02]  /*8920*/  @!P0 SYNCS.PHASECHK.TRANS64 P0, [R0+URZ], R3 ;  /* 0x00000003000085a7 */ /* 0x000ea400080010ff */
[----:B--2---:R-:W-:Y:S05]  /*8930*/  @!P0 BRA `(.L_x_172) ;  /* 0xfffffffc00f08947 */ /* 0x004fea000383ffff */
[----:B------:R-:W-:Y:S05]  /*8940*/  BRA `(.L_x_173) ;  /* 0xffffffa800887947 */ /* 0x000fea000383ffff */
.L_x_56:
[----:B------:R-:W-:-:S07]  /*8950*/  MOV R0, UR5 ;  /* 0x0000000500007c02 */ /* 0x000fce0008000f00 */
.L_x_174:
[----:B-1----:R1:W2:Y:S02]  /*8960*/  SYNCS.PHASECHK.TRANS64.TRYWAIT P0, [R0+URZ], R3 ;  /* 0x00000003000075a7 */ /* 0x0022a400080011ff */
[----:B--2---:R-:W-:Y:S05]  /*8970*/  @!P0 NANOSLEEP.SYNCS 0x989680 ;  /* 0x009896800000895d */ /* 0x004fea0003900000 */
[----:B------:R-:W2:Y:S02]  /*8980*/  @!P0 SYNCS.PHASECHK.TRANS64 P0, [R0+URZ], R3 ;  /* 0x00000003000085a7 */ /* 0x000ea400080010ff */
[----:B--2---:R-:W-:Y:S05]  /*8990*/  @!P0 BRA `(.L_x_174) ;  /* 0xfffffffc00f08947 */ /* 0x004fea000383ffff */
[----:B------:R-:W-:Y:S05]  /*89a0*/  BRA `(.L_x_175) ;  /* 0xffffffa800947947 */ /* 0x000fea000383ffff */
.L_x_57:
[----:B------:R-:W-:-:S07]  /*89b0*/  MOV R0, UR5 ;  /* 0x0000000500007c02 */ /* 0x000fce0008000f00 */
.L_x_176:
[----:B-1----:R1:W2:Y:S02]  /*89c0*/  SYNCS.PHASECHK.TRANS64.TRYWAIT P0, [R0+URZ], R3 ;  /* 0x00000003000075a7 */ /* 0x0022a400080011ff */
[----:B--2---:R-:W-:Y:S05]  /*89d0*/  @!P0 NANOSLEEP.SYNCS 0x989680 ;  /* 0x009896800000895d */ /* 0x004fea0003900000 */
[----:B------:R-:W2:Y:S02]  /*89e0*/  @!P0 SYNCS.PHASECHK.TRANS64 P0, [R0+URZ], R3 ;  /* 0x00000003000085a7 */ /* 0x000ea400080010ff */
[----:B--2---:R-:W-:Y:S05]  /*89f0*/  @!P0 BRA `(.L_x_176) ;  /* 0xfffffffc00f08947 */ /* 0x004fea000383ffff */
[----:B------:R-:W-:Y:S05]  /*8a00*/  BRA `(.L_x_177) ;  /* 0xffffffa800a07947 */ /* 0x000fea000383ffff */
.L_x_58:
[----:B------:R-:W-:-:S07]  /*8a10*/  MOV R0, UR5 ;  /* 0x0000000500007c02 */ /* 0x000fce0008000f00 */
.L_x_178:
[----:B-1----:R1:W2:Y:S02]  /*8a20*/  SYNCS.PHASECHK.TRANS64.TRYWAIT P0, [R0+URZ], R3 ;  /* 0x00000003000075a7 */ /* 0x0022a400080011ff */
[----:B--2---:R-:W-:Y:S05]  /*8a30*/  @!P0 NANOSLEEP.SYNCS 0x989680 ;  /* 0x009896800000895d */ /* 0x004fea0003900000 */
[----:B------:R-:W2:Y:S02]  /*8a40*/  @!P0 SYNCS.PHASECHK.TRANS64 P0, [R0+URZ], R3 ;  /* 0x00000003000085a7 */ /* 0x000ea400080010ff */
[----:B--2---:R-:W-:Y:S05]  /*8a50*/  @!P0 BRA `(.L_x_178) ;  /* 0xfffffffc00f08947 */ /* 0x004fea000383ffff */
[----:B------:R-:W-:Y:S05]  /*8a60*/  BRA `(.L_x_179) ;  /* 0xffffffa800ac7947 */ /* 0x000fea000383ffff */
.L_x_59:
[----:B------:R-:W-:-:S07]  /*8a70*/  MOV R0, UR5 ;  /* 0x0000000500007c02 */ /* 0x000fce0008000f00 */
.L_x_180:
[----:B-1----:R1:W2:Y:S02]  /*8a80*/  SYNCS.PHASECHK.TRANS64.TRYWAIT P0, [R0+URZ], R3 ;  /* 0x00000003000075a7 */ /* 0x0022a400080011ff */
[----:B--2---:R-:W-:Y:S05]  /*8a90*/  @!P0 NANOSLEEP.SYNCS 0x989680 ;  /* 0x009896800000895d */ /* 0x004fea0003900000 */
[----:B------:R-:W2:Y:S02]  /*8aa0*/  @!P0 SYNCS.PHASECHK.TRANS64 P0, [R0+URZ], R3 ;  /* 0x00000003000085a7 */ /* 0x000ea400080010ff */
[----:B--2---:R-:W-:Y:S05]  /*8ab0*/  @!P0 BRA `(.L_x_180) ;  /* 0xfffffffc00f08947 */ /* 0x004fea000383ffff */
[----:B------:R-:W-:Y:S05]  /*8ac0*/  BRA `(.L_x_181) ;  /* 0xffffffa800b87947 */ /* 0x000fea000383ffff */
.L_x_60:
[----:B------:R-:W-:-:S07]  /*8ad0*/  MOV R0, UR5 ;  /* 0x0000000500007c02 */ /* 0x000fce0008000f00 */
.L_x_182:
[----:B-1----:R1:W2:Y:S02]  /*8ae0*/  SYNCS.PHASECHK.TRANS64.TRYWAIT P0, [R0+URZ], R3 ;  /* 0x00000003000075a7 */ /* 0x0022a400080011ff */
[----:B--2---:R-:W-:Y:S05]  /*8af0*/  @!P0 NANOSLEEP.SYNCS 0x989680 ;  /* 0x009896800000895d */ /* 0x004fea0003900000 */
[----:B------:R-:W2:Y:S02]  /*8b00*/  @!P0 SYNCS.PHASECHK.TRANS64 P0, [R0+URZ], R3 ;  /* 0x00000003000085a7 */ /* 0x000ea400080010ff */
[----:B--2---:R-:W-:Y:S05]  /*8b10*/  @!P0 BRA `(.L_x_182) ;  /* 0xfffffffc00f08947 */ /* 0x004fea000383ffff */
[----:B------:R-:W-:Y:S05]  /*8b20*/  BRA `(.L_x_183) ;  /* 0xffffffa800c47947 */ /* 0x000fea000383ffff */
.L_x_61:
[----:B------:R-:W-:-:S07]  /*8b30*/  MOV R0, UR5 ;  /* 0x0000000500007c02 */ /* 0x000fce0008000f00 */
.L_x_184:
[----:B-1----:R1:W2:Y:S02]  /*8b40*/  SYNCS.PHASECHK.TRANS64.TRYWAIT P0, [R0+URZ], R3 ;  /* 0x00000003000075a7 */ /* 0x0022a400080011ff */
[----:B--2---:R-:W-:Y:S05]  /*8b50*/  @!P0 NANOSLEEP.SYNCS 0x989680 ;  /* 0x009896800000895d */ /* 0x004fea0003900000 */
[----:B------:R-:W2:Y:S02]  /*8b60*/  @!P0 SYNCS.PHASECHK.TRANS64 P0, [R0+URZ], R3 ;  /* 0x00000003000085a7 */ /* 0x000ea400080010ff */
[----:B--2---:R-:W-:Y:S05]  /*8b70*/  @!P0 BRA `(.L_x_184) ;  /* 0xfffffffc00f08947 */ /* 0x004fea000383ffff */
[----:B------:R-:W-:Y:S05]  /*8b80*/  BRA `(.L_x_185) ;  /* 0xffffffa800d07947 */ /* 0x000fea000383ffff */
.L_x_62:
[----:B------:R-:W-:-:S07]  /*8b90*/  MOV R0, UR5 ;  /* 0x0000000500007c02 */ /* 0x000fce0008000f00 */
.L_x_186:
[----:B-1----:R1:W2:Y:S02]  /*8ba0*/  SYNCS.PHASECHK.TRANS64.TRYWAIT P0, [R0+URZ], R3 ;  /* 0x00000003000075a7 */ /* 0x0022a400080011ff */
[----:B--2---:R-:W-:Y:S05]  /*8bb0*/  @!P0 NANOSLEEP.SYNCS 0x989680 ;  /* 0x009896800000895d */ /* 0x004fea0003900000 */
[----:B------:R-:W2:Y:S02]  /*8bc0*/  @!P0 SYNCS.PHASECHK.TRANS64 P0, [R0+URZ], R3 ;  /* 0x00000003000085a7 */ /* 0x000ea400080010ff */
[----:B--2---:R-:W-:Y:S05]  /*8bd0*/  @!P0 BRA `(.L_x_186) ;  /* 0xfffffffc00f08947 */ /* 0x004fea000383ffff */
[----:B------:R-:W-:Y:S05]  /*8be0*/  BRA `(.L_x_187) ;  /* 0xffffffa800dc7947 */ /* 0x000fea000383ffff */
.L_x_63:
[----:B------:R-:W-:-:S07]  /*8bf0*/  MOV R0, UR5 ;  /* 0x0000000500007c02 */ /* 0x000fce0008000f00 */
.L_x_188:
[----:B-1----:R1:W2:Y:S02]  /*8c00*/  SYNCS.PHASECHK.TRANS64.TRYWAIT P0, [R0+URZ], R3 ;  /* 0x00000003000075a7 */ /* 0x0022a400080011ff */
[----:B--2---:R-:W-:Y:S05]  /*8c10*/  @!P0 NANOSLEEP.SYNCS 0x989680 ;  /* 0x009896800000895d */ /* 0x004fea0003900000 */
[----:B------:R-:W2:Y:S02]  /*8c20*/  @!P0 SYNCS.PHASECHK.TRANS64 P0, [R0+URZ], R3 ;  /* 0x00000003000085a7 */ /* 0x000ea400080010ff */
[----:B--2---:R-:W-:Y:S05]  /*8c30*/  @!P0 BRA `(.L_x_188) ;  /* 0xfffffffc00f08947 */ /* 0x004fea000383ffff */
[----:B------:R-:W-:Y:S05]  /*8c40*/  BRA `(.L_x_189) ;  /* 0xffffffa800e87947 */ /* 0x000fea000383ffff */
.L_x_64:
[----:B------:R-:W-:-:S07]  /*8c50*/  MOV R0, UR5 ;  /* 0x0000000500007c02 */ /* 0x000fce0008000f00 */
.L_x_190:
[----:B-1----:R1:W2:Y:S02]  /*8c60*/  SYNCS.PHASECHK.TRANS64.TRYWAIT P0, [R0+URZ], R3 ;  /* 0x00000003000075a7 */ /* 0x0022a400080011ff */
[----:B--2---:R-:W-:Y:S05]  /*8c70*/  @!P0 NANOSLEEP.SYNCS 0x989680 ;  /* 0x009896800000895d */ /* 0x004fea0003900000 */
[----:B------:R-:W2:Y:S02]  /*8c80*/  @!P0 SYNCS.PHASECHK.TRANS64 P0, [R0+URZ], R3 ;  /* 0x00000003000085a7 */ /* 0x000ea400080010ff */
[----:B--2---:R-:W-:Y:S05]  /*8c90*/  @!P0 BRA `(.L_x_190) ;  /* 0xfffffffc00f08947 */ /* 0x004fea000383ffff */
[----:B------:R-:W-:Y:S05]  /*8ca0*/  BRA `(.L_x_191) ;  /* 0xffffffa800f47947 */ /* 0x000fea000383ffff */
.L_x_65:
[----:B------:R-:W-:-:S07]  /*8cb0*/  MOV R0, UR5 ;  /* 0x0000000500007c02 */ /* 0x000fce0008000f00 */
.L_x_192:
[----:B-1----:R1:W2:Y:S02]  /*8cc0*/  SYNCS.PHASECHK.TRANS64.TRYWAIT P0, [R0+URZ], R3 ;  /* 0x00000003000075a7 */ /* 0x0022a400080011ff */
[----:B--2---:R-:W-:Y:S05]  /*8cd0*/  @!P0 NANOSLEEP.SYNCS 0x989680 ;  /* 0x009896800000895d */ /* 0x004fea0003900000 */
[----:B------:R-:W2:Y:S02]  /*8ce0*/  @!P0 SYNCS.PHASECHK.TRANS64 P0, [R0+URZ], R3 ;  /* 0x00000003000085a7 */ /* 0x000ea400080010ff */
[----:B--2---:R-:W-:Y:S05]  /*8cf0*/  @!P0 BRA `(.L_x_192) ;  /* 0xfffffffc00f08947 */ /* 0x004fea000383ffff */
[----:B------:R-:W-:Y:S05]  /*8d00*/  BRA `(.L_x_193) ;  /* 0xffffffac00007947 */ /* 0x000fea000383ffff */
.L_x_66:
[----:B------:R-:W-:-:S07]  /*8d10*/  MOV R0, UR5 ;  /* 0x0000000500007c02 */ /* 0x000fce0008000f00 */
.L_x_194:
[----:B-1----:R1:W2:Y:S02]  /*8d20*/  SYNCS.PHASECHK.TRANS64.TRYWAIT P0, [R0+URZ], R3 ;  /* 0x00000003000075a7 */ /* 0x0022a400080011ff */
[----:B--2---:R-:W-:Y:S05]  /*8d30*/  @!P0 NANOSLEEP.SYNCS 0x989680 ;  /* 0x009896800000895d */ /* 0x004fea0003900000 */
[----:B------:R-:W2:Y:S02]  /*8d40*/  @!P0 SYNCS.PHASECHK.TRANS64 P0, [R0+URZ], R3 ;  /* 0x00000003000085a7 */ /* 0x000ea400080010ff */
[----:B--2---:R-:W-:Y:S05]  /*8d50*/  @!P0 BRA `(.L_x_194) ;  /* 0xfffffffc00f08947 */ /* 0x004fea000383ffff */
[----:B------:R-:W-:Y:S05]  /*8d60*/  BRA `(.L_x_195) ;  /* 0xffffffac000c7947 */ /* 0x000fea000383ffff */
.L_x_67:
[----:B------:R-:W-:-:S07]  /*8d70*/  MOV R0, UR5 ;  /* 0x0000000500007c02 */ /* 0x000fce0008000f00 */
.L_x_196:
[----:B-1----:R1:W2:Y:S02]  /*8d80*/  SYNCS.PHASECHK.TRANS64.TRYWAIT P0, [R0+URZ], R3 ;  /* 0x00000003000075a7 */ /* 0x0022a400080011ff */
[----:B--2---:R-:W-:Y:S05]  /*8d90*/  @!P0 NANOSLEEP.SYNCS 0x989680 ;  /* 0x009896800000895d */ /* 0x004fea0003900000 */
[----:B------:R-:W2:Y:S02]  /*8da0*/  @!P0 SYNCS.PHASECHK.TRANS64 P0, [R0+URZ], R3 ;  /* 0x00000003000085a7 */ /* 0x000ea400080010ff */
[----:B--2---:R-:W-:Y:S05]  /*8db0*/  @!P0 BRA `(.L_x_196) ;  /* 0xfffffffc00f08947 */ /* 0x004fea000383ffff */
[----:B------:R-:W-:Y:S05]  /*8dc0*/  BRA `(.L_x_197) ;  /* 0xffffffac00187947 */ /* 0x000fea000383ffff */
.L_x_68:
[----:B------:R-:W-:-:S07]  /*8dd0*/  MOV R0, UR5 ;  /* 0x0000000500007c02 */ /* 0x000fce0008000f00 */
.L_x_198:
[----:B-1----:R1:W2:Y:S02]  /*8de0*/  SYNCS.PHASECHK.TRANS64.TRYWAIT P0, [R0+URZ], R3 ;  /* 0x00000003000075a7 */ /* 0x0022a400080011ff */
[----:B--2---:R-:W-:Y:S05]  /*8df0*/  @!P0 NANOSLEEP.SYNCS 0x989680 ;  /* 0x009896800000895d */ /* 0x004fea0003900000 */
[----:B------:R-:W2:Y:S02]  /*8e00*/  @!P0 SYNCS.PHASECHK.TRANS64 P0, [R0+URZ], R3 ;  /* 0x00000003000085a7 */ /* 0x000ea400080010ff */
[----:B--2---:R-:W-:Y:S05]  /*8e10*/  @!P0 BRA `(.L_x_198) ;  /* 0xfffffffc00f08947 */ /* 0x004fea000383ffff */
[----:B------:R-:W-:Y:S05]  /*8e20*/  BRA `(.L_x_199) ;  /* 0xffffffac00247947 */ /* 0x000fea000383ffff */
.L_x_69:
[----:B------:R-:W-:-:S07]  /*8e30*/  MOV R0, UR5 ;  /* 0x0000000500007c02 */ /* 0x000fce0008000f00 */
.L_x_200:
[----:B-1----:R1:W2:Y:S02]  /*8e40*/  SYNCS.PHASECHK.TRANS64.TRYWAIT P0, [R0+URZ], R3 ;  /* 0x00000003000075a7 */ /* 0x0022a400080011ff */
[----:B--2---:R-:W-:Y:S05]  /*8e50*/  @!P0 NANOSLEEP.SYNCS 0x989680 ;  /* 0x009896800000895d */ /* 0x004fea0003900000 */
[----:B------:R-:W2:Y:S02]  /*8e60*/  @!P0 SYNCS.PHASECHK.TRANS64 P0, [R0+URZ], R3 ;  /* 0x00000003000085a7 */ /* 0x000ea400080010ff */
[----:B--2---:R-:W-:Y:S05]  /*8e70*/  @!P0 BRA `(.L_x_200) ;  /* 0xfffffffc00f08947 */ /* 0x004fea000383ffff */
[----:B------:R-:W-:Y:S05]  /*8e80*/  BRA `(.L_x_201) ;  /* 0xffffffac00307947 */ /* 0x000fea000383ffff */
.L_x_70:
[----:B------:R-:W-:-:S07]  /*8e90*/  MOV R0, UR5 ;  /* 0x0000000500007c02 */ /* 0x000fce0008000f00 */
.L_x_202:
[----:B-1----:R1:W2:Y:S02]  /*8ea0*/  SYNCS.PHASECHK.TRANS64.TRYWAIT P0, [R0+URZ], R3 ;  /* 0x00000003000075a7 */ /* 0x0022a400080011ff */
[----:B--2---:R-:W-:Y:S05]  /*8eb0*/  @!P0 NANOSLEEP.SYNCS 0x989680 ;  /* 0x009896800000895d */ /* 0x004fea0003900000 */
[----:B------:R-:W2:Y:S02]  /*8ec0*/  @!P0 SYNCS.PHASECHK.TRANS64 P0, [R0+URZ], R3 ;  /* 0x00000003000085a7 */ /* 0x000ea400080010ff */
[----:B--2---:R-:W-:Y:S05]  /*8ed0*/  @!P0 BRA `(.L_x_202) ;  /* 0xfffffffc00f08947 */ /* 0x004fea000383ffff */
[----:B------:R-:W-:Y:S05]  /*8ee0*/  BRA `(.L_x_203) ;  /* 0xffffffac003c7947 */ /* 0x000fea000383ffff */
.L_x_71:
[----:B------:R-:W-:-:S07]  /*8ef0*/  MOV R0, UR5 ;  /* 0x0000000500007c02 */ /* 0x000fce0008000f00 */
.L_x_204:
[----:B-1----:R1:W2:Y:S02]  /*8f00*/  SYNCS.PHASECHK.TRANS64.TRYWAIT P0, [R0+URZ], R3 ;  /* 0x00000003000075a7 */ /* 0x0022a400080011ff */
[----:B--2---:R-:W-:Y:S05]  /*8f10*/  @!P0 NANOSLEEP.SYNCS 0x989680 ;  /* 0x009896800000895d */ /* 0x004fea0003900000 */
[----:B------:R-:W2:Y:S02]  /*8f20*/  @!P0 SYNCS.PHASECHK.TRANS64 P0, [R0+URZ], R3 ;  /* 0x00000003000085a7 */ /* 0x000ea400080010ff */
[----:B--2---:R-:W-:Y:S05]  /*8f30*/  @!P0 BRA `(.L_x_204) ;  /* 0xfffffffc00f08947 */ /* 0x004fea000383ffff */
[----:B------:R-:W-:Y:S05]  /*8f40*/  BRA `(.L_x_205) ;  /* 0xffffffac00487947 */ /* 0x000fea000383ffff */
.L_x_72:
[----:B------:R-:W-:-:S07]  /*8f50*/  MOV R0, UR5 ;  /* 0x0000000500007c02 */ /* 0x000fce0008000f00 */
.L_x_206:
[----:B-1----:R1:W2:Y:S02]  /*8f60*/  SYNCS.PHASECHK.TRANS64.TRYWAIT P0, [R0+URZ], R3 ;  /* 0x00000003000075a7 */ /* 0x0022a400080011ff */
[----:B--2---:R-:W-:Y:S05]  /*8f70*/  @!P0 NANOSLEEP.SYNCS 0x989680 ;  /* 0x009896800000895d */ /* 0x004fea0003900000 */
[----:B------:R-:W2:Y:S02]  /*8f80*/  @!P0 SYNCS.PHASECHK.TRANS64 P0, [R0+URZ], R3 ;  /* 0x00000003000085a7 */ /* 0x000ea400080010ff */
[----:B--2---:R-:W-:Y:S05]  /*8f90*/  @!P0 BRA `(.L_x_206) ;  /* 0xfffffffc00f08947 */ /* 0x004fea000383ffff */
[----:B------:R-:W-:Y:S05]  /*8fa0*/  BRA `(.L_x_207) ;  /* 0xffffffac00547947 */ /* 0x000fea000383ffff */
.L_x_73:
[----:B------:R-:W-:-:S07]  /*8fb0*/  MOV R0, UR5 ;  /* 0x0000000500007c02 */ /* 0x000fce0008000f00 */
.L_x_208:
[----:B-1----:R1:W2:Y:S02]  /*8fc0*/  SYNCS.PHASECHK.TRANS64.TRYWAIT P0, [R0+URZ], R3 ;  /* 0x00000003000075a7 */ /* 0x0022a400080011ff */
[----:B--2---:R-:W-:Y:S05]  /*8fd0*/  @!P0 NANOSLEEP.SYNCS 0x989680 ;  /* 0x009896800000895d */ /* 0x004fea0003900000 */
[----:B------:R-:W2:Y:S02]  /*8fe0*/  @!P0 SYNCS.PHASECHK.TRANS64 P0, [R0+URZ], R3 ;  /* 0x00000003000085a7 */ /* 0x000ea400080010ff */
[----:B--2---:R-:W-:Y:S05]  /*8ff0*/  @!P0 BRA `(.L_x_208) ;  /* 0xfffffffc00f08947 */ /* 0x004fea000383ffff */
[----:B------:R-:W-:Y:S05]  /*9000*/  BRA `(.L_x_209) ;  /* 0xffffffac00607947 */ /* 0x000fea000383ffff */
.L_x_74:
[----:B------:R-:W-:-:S07]  /*9010*/  MOV R0, UR5 ;  /* 0x0000000500007c02 */ /* 0x000fce0008000f00 */
.L_x_210:
[----:B-1----:R1:W2:Y:S02]  /*9020*/  SYNCS.PHASECHK.TRANS64.TRYWAIT P0, [R0+URZ], R3 ;  /* 0x00000003000075a7 */ /* 0x0022a400080011ff */
[----:B--2---:R-:W-:Y:S05]  /*9030*/  @!P0 NANOSLEEP.SYNCS 0x989680 ;  /* 0x009896800000895d */ /* 0x004fea0003900000 */
[----:B------:R-:W2:Y:S02]  /*9040*/  @!P0 SYNCS.PHASECHK.TRANS64 P0, [R0+URZ], R3 ;  /* 0x00000003000085a7 */ /* 0x000ea400080010ff */
[----:B--2---:R-:W-:Y:S05]  /*9050*/  @!P0 BRA `(.L_x_210) ;  /* 0xfffffffc00f08947 */ /* 0x004fea000383ffff */
[----:B------:R-:W-:Y:S05]  /*9060*/  BRA `(.L_x_211) ;  /* 0xffffffac006c7947 */ /* 0x000fea000383ffff */
.L_x_75:
[----:B------:R-:W-:-:S07]  /*9070*/  MOV R0, UR5 ;  /* 0x0000000500007c02 */ /* 0x000fce0008000f00 */
.L_x_212:
[----:B-1----:R1:W2:Y:S02]  /*9080*/  SYNCS.PHASECHK.TRANS64.TRYWAIT P0, [R0+URZ], R3 ;  /* 0x00000003000075a7 */ /* 0x0022a400080011ff */
[----:B--2---:R-:W-:Y:S05]  /*9090*/  @!P0 NANOSLEEP.SYNCS 0x989680 ;  /* 0x009896800000895d */ /* 0x004fea0003900000 */
[----:B------:R-:W2:Y:S02]  /*90a0*/  @!P0 SYNCS.PHASECHK.TRANS64 P0, [R0+URZ], R3 ;  /* 0x00000003000085a7 */ /* 0x000ea400080010ff */
[----:B--2---:R-:W-:Y:S05]  /*90b0*/  @!P0 BRA `(.L_x_212) ;  /* 0xfffffffc00f08947 */ /* 0x004fea000383ffff */
[----:B------:R-:W-:Y:S05]  /*90c0*/  BRA `(.L_x_213) ;  /* 0xffffffac00787947 */ /* 0x000fea000383ffff */
.L_x_76:
[----:B------:R-:W-:-:S07]  /*90d0*/  MOV R0, UR5 ;  /* 0x0000000500007c02 */ /* 0x000fce0008000f00 */
.L_x_214:
[----:B-1----:R1:W2:Y:S02]  /*90e0*/  SYNCS.PHASECHK.TRANS64.TRYWAIT P0, [R0+URZ], R3 ;  /* 0x00000003000075a7 */ /* 0x0022a400080011ff */
[----:B--2---:R-:W-:Y:S05]  /*90f0*/  @!P0 NANOSLEEP.SYNCS 0x989680 ;  /* 0x009896800000895d */ /* 0x004fea0003900000 */
[----:B------:R-:W2:Y:S02]  /*9100*/  @!P0 SYNCS.PHASECHK.TRANS64 P0, [R0+URZ], R3 ;  /* 0x00000003000085a7 */ /* 0x000ea400080010ff */
[----:B--2---:R-:W-:Y:S05]  /*9110*/  @!P0 BRA `(.L_x_214) ;  /* 0xfffffffc00f08947 */ /* 0x004fea000383ffff */
[----:B------:R-:W-:Y:S05]  /*9120*/  BRA `(.L_x_215) ;  /* 0xffffffac00847947 */ /* 0x000fea000383ffff */
.L_x_77:
[----:B------:R-:W-:-:S07]  /*9130*/  MOV R0, UR5 ;  /* 0x0000000500007c02 */ /* 0x000fce0008000f00 */
.L_x_216:
[----:B-1----:R1:W2:Y:S02]  /*9140*/  SYNCS.PHASECHK.TRANS64.TRYWAIT P0, [R0+URZ], R3 ;  /* 0x00000003000075a7 */ /* 0x0022a400080011ff */
[----:B--2---:R-:W-:Y:S05]  /*9150*/  @!P0 NANOSLEEP.SYNCS 0x989680 ;  /* 0x009896800000895d */ /* 0x004fea0003900000 */
[----:B------:R-:W2:Y:S02]  /*9160*/  @!P0 SYNCS.PHASECHK.TRANS64 P0, [R0+URZ], R3 ;  /* 0x00000003000085a7 */ /* 0x000ea400080010ff */
[----:B--2---:R-:W-:Y:S05]  /*9170*/  @!P0 BRA `(.L_x_216) ;  /* 0xfffffffc00f08947 */ /* 0x004fea000383ffff */
[----:B------:R-:W-:Y:S05]  /*9180*/  BRA `(.L_x_217) ;  /* 0xffffffac00907947 */ /* 0x000fea000383ffff */
.L_x_78:
[----:B------:R-:W-:-:S07]  /*9190*/  MOV R0, UR5 ;  /* 0x0000000500007c02 */ /* 0x000fce0008000f00 */
.L_x_218:
[----:B-1----:R1:W2:Y:S02]  /*91a0*/  SYNCS.PHASECHK.TRANS64.TRYWAIT P0, [R0+URZ], R3 ;  /* 0x00000003000075a7 */ /* 0x0022a400080011ff */
[----:B--2---:R-:W-:Y:S05]  /*91b0*/  @!P0 NANOSLEEP.SYNCS 0x989680 ;  /* 0x009896800000895d */ /* 0x004fea0003900000 */
[----:B------:R-:W2:Y:S02]  /*91c0*/  @!P0 SYNCS.PHASECHK.TRANS64 P0, [R0+URZ], R3 ;  /* 0x00000003000085a7 */ /* 0x000ea400080010ff */
[----:B--2---:R-:W-:Y:S05]  /*91d0*/  @!P0 BRA `(.L_x_218) ;  /* 0xfffffffc00f08947 */ /* 0x004fea000383ffff */
[----:B------:R-:W-:Y:S05]  /*91e0*/  BRA `(.L_x_219) ;  /* 0xffffffac009c7947 */ /* 0x000fea000383ffff */
.L_x_81:
[----:B-1----:R1:W2:Y:S02]  /*91f0*/  SYNCS.PHASECHK.TRANS64.TRYWAIT P0, [R2+URZ+0x2c0], R4 ;  /* 0x0002c004020075a7 */ /* 0x0022a400080011ff */
[----:B--2---:R-:W-:Y:S05]  /*9200*/  @!P0 NANOSLEEP.SYNCS 0x989680 ;  /* 0x009896800000895d */ /* 0x004fea0003900000 */
[----:B------:R-:W2:Y:S02]  /*9210*/  @!P0 SYNCS.PHASECHK.TRANS64 P0, [R2+URZ+0x2c0], R4 ;  /* 0x0002c004020085a7 */ /* 0x000ea400080010ff */
[----:B--2---:R-:W-:Y:S05]  /*9220*/  @!P0 BRA `(.L_x_81) ;  /* 0xfffffffc00f08947 */ /* 0x004fea000383ffff */
[----:B------:R-:W-:Y:S05]  /*9230*/  BRA `(.L_x_220) ;  /* 0xffffffb000007947 */ /* 0x000fea000383ffff */
.L_x_82:
[----:B------:R-:W-:-:S07]  /*9240*/  MOV R2, UR4 ;  /* 0x0000000400027c02 */ /* 0x000fce0008000f00 */
.L_x_221:
[----:B-1----:R1:W2:Y:S02]  /*9250*/  SYNCS.PHASECHK.TRANS64.TRYWAIT P0, [R2+URZ+0x270], R5 ;  /* 0x00027005020075a7 */ /* 0x0022a400080011ff */
[----:B--2---:R-:W-:Y:S05]  /*9260*/  @!P0 NANOSLEEP.SYNCS 0x989680 ;  /* 0x009896800000895d */ /* 0x004fea0003900000 */
[----:B------:R-:W2:Y:S02]  /*9270*/  @!P0 SYNCS.PHASECHK.TRANS64 P0, [R2+URZ+0x270], R5 ;  /* 0x00027005020085a7 */ /* 0x000ea400080010ff */
[----:B--2---:R-:W-:Y:S05]  /*9280*/  @!P0 BRA `(.L_x_221) ;  /* 0xfffffffc00f08947 */ /* 0x004fea000383ffff */
[----:B------:R-:W-:Y:S05]  /*9290*/  BRA `(.L_x_222) ;  /* 0xffffffb000107947 */ /* 0x000fea000383ffff */
.L_x_83:
[----:B-1----:R1:W2:Y:S02]  /*92a0*/  SYNCS.PHASECHK.TRANS64.TRYWAIT P1, [R2+URZ+0x260], R4 ;  /* 0x00026004020075a7 */ /* 0x0022a400080211ff */
[----:B--2---:R-:W-:Y:S05]  /*92b0*/  @!P1 NANOSLEEP.SYNCS 0x989680 ;  /* 0x009896800000995d */ /* 0x004fea0003900000 */
[----:B------:R-:W2:Y:S02]  /*92c0*/  @!P1 SYNCS.PHASECHK.TRANS64 P1, [R2+URZ+0x260], R4 ;  /* 0x00026004020095a7 */ /* 0x000ea400080210ff */
[----:B--2---:R-:W-:Y:S05]  /*92d0*/  @!P1 BRA `(.L_x_83) ;  /* 0xfffffffc00f09947 */ /* 0x004fea000383ffff */
[----:B------:R-:W-:Y:S05]  /*92e0*/  BRA `(.L_x_223) ;  /* 0xffffffb000407947 */ /* 0x000fea000383ffff */
.L_x_86:
[----:B------:R-:W-:-:S07]  /*92f0*/  MOV R0, UR4 ;  /* 0x0000000400007c02 */ /* 0x000fce0008000f00 */
.L_x_224:
[----:B-1----:R1:W2:Y:S02]  /*9300*/  SYNCS.PHASECHK.TRANS64.TRYWAIT P0, [R0+URZ+0x270], R2 ;  /* 0x00027002000075a7 */ /* 0x0022a400080011ff */
[----:B--2---:R-:W-:Y:S05]  /*9310*/  @!P0 NANOSLEEP.SYNCS 0x989680 ;  /* 0x009896800000895d */ /* 0x004fea0003900000 */
[----:B------:R-:W2:Y:S02]  /*9320*/  @!P0 SYNCS.PHASECHK.TRANS64 P0, [R0+URZ+0x270], R2 ;  /* 0x00027002000085a7 */ /* 0x000ea400080010ff */
[----:B--2---:R-:W-:Y:S05]  /*9330*/  @!P0 BRA `(.L_x_224) ;  /* 0xfffffffc00f08947 */ /* 0x004fea000383ffff */
[----:B------:R-:W-:Y:S05]  /*9340*/  BRA `(.L_x_85) ;  /* 0xffffffb000947947 */ /* 0x000fea000383ffff */
.L_x_95:
[----:B-1----:R-:W-:-:S04]  /*9350*/  MOV R5, UR5 ;  /* 0x0000000500057c02 */ /* 0x002fc80008000f00 */
[----:B------:R1:W2:Y:S03]  /*9360*/  SYNCS.PHASECHK.TRANS64.TRYWAIT P0, [R5+URZ+0x8], R6 ;  /* 0x00000806050075a7 */ /* 0x0002a600080011ff */
[----:B--2---:R-:W-:Y:S05]  /*9370*/  @!P0 NANOSLEEP.SYNCS 0x989680 ;  /* 0x009896800000895d */ /* 0x004fea0003900000 */
[----:B------:R-:W2:Y:S02]  /*9380*/  @!P0 SYNCS.PHASECHK.TRANS64 P0, [R5+URZ+0x8], R6 ;  /* 0x00000806050085a7 */ /* 0x000ea400080010ff */
[----:B--2---:R-:W-:Y:S05]  /*9390*/  @!P0 BRA `(.L_x_95) ;  /* 0xfffffffc00ec8947 */ /* 0x004fea000383ffff */
[----:B------:R-:W-:Y:S05]  /*93a0*/  BRA `(.L_x_94) ;  /* 0xffffffb4004c7947 */ /* 0x000fea000383ffff */
.L_x_97:
[----:B------:R-:W-:Y:S01]  /*93b0*/  BSSY B0, `(.L_x_225) ;  /* 0x0000006000007945 */ /* 0x000fe20003800000 */
[----:B------:R-:W-:-:S07]  /*93c0*/  MOV R15, 0xffffffff ;  /* 0xffffffff000f7802 */ /* 0x000fce0000000f00 */
[----:B-1---5:R-:W-:Y:S05]  /*93d0*/  WARPSYNC.COLLECTIVE R15, `(.L_x_226) ;  /* 0x000000000f0c7348 */ /* 0x022fea0003c00000 */
[----:B------:R-:W-:Y:S02]  /*93e0*/  ELECT P6, UR79, PT ;  /* 0x00000000004f782f */ /* 0x000fe400038c0000 */
[----:B------:R-:W-:Y:S01]  /*93f0*/  MOV R14, UR79 ;  /* 0x0000004f000e7c02 */ /* 0x000fe20008000f00 */
[----:B-1---5:R-:W-:Y:S10]  /*9400*/  ENDCOLLECTIVE ;  /* 0x000000000000791b */ /* 0x022ff40003800000 */
.L_x_226:
[----:B------:R-:W-:Y:S05]  /*9410*/  BSYNC B0 ;  /* 0x0000000000007941 */ /* 0x000fea0003800000 */
.L_x_225:
[----:B------:R-:W-:Y:S01]  /*9420*/  PLOP3.LUT P0, PT, P6, PT, PT, 0x80, 0x8 ;  /* 0x000000000008781c */ /* 0x000fe2000370f070 */
[----:B------:R-:W-:-:S12]  /*9430*/  BRA `(.L_x_227) ;  /* 0xffffffb400787947 */ /* 0x000fd8000383ffff */
.L_x_99:
[----:B-1----:R-:W-:-:S04]  /*9440*/  MOV R0, UR5 ;  /* 0x0000000500007c02 */ /* 0x002fc80008000f00 */
[----:B------:R1:W2:Y:S03]  /*9450*/  SYNCS.PHASECHK.TRANS64.TRYWAIT P0, [R0+URZ+0x8], R4 ;  /* 0x00000804000075a7 */ /* 0x0002a600080011ff */
[----:B--2---:R-:W-:Y:S05]  /*9460*/  @!P0 NANOSLEEP.SYNCS 0x989680 ;  /* 0x009896800000895d */ /* 0x004fea0003900000 */
[----:B------:R-:W2:Y:S02]  /*9470*/  @!P0 SYNCS.PHASECHK.TRANS64 P0, [R0+URZ+0x8], R4 ;  /* 0x00000804000085a7 */ /* 0x000ea400080010ff */
[----:B--2---:R-:W-:Y:S05]  /*9480*/  @!P0 BRA `(.L_x_99) ;  /* 0xfffffffc00ec8947 */ /* 0x004fea000383ffff */
[----:B------:R-:W-:Y:S05]  /*9490*/  BRA `(.L_x_98) ;  /* 0xffffffb4007c7947 */ /* 0x000fea000383ffff */
.L_x_100:
[----:B-1----:R1:W2:Y:S02]  /*94a0*/  SYNCS.PHASECHK.TRANS64.TRYWAIT P0, [R0+URZ+0x260], R4 ;  /* 0x00026004000075a7 */ /* 0x0022a400080011ff */
[----:B--2---:R-:W-:Y:S05]  /*94b0*/  @!P0 NANOSLEEP.SYNCS 0x989680 ;  /* 0x009896800000895d */ /* 0x004fea0003900000 */
[----:B------:R-:W2:Y:S02]  /*94c0*/  @!P0 SYNCS.PHASECHK.TRANS64 P0, [R0+URZ+0x260], R4 ;  /* 0x00026004000085a7 */ /* 0x000ea400080010ff */
[----:B--2---:R-:W-:Y:S05]  /*94d0*/  @!P0 BRA `(.L_x_100) ;  /* 0xfffffffc00f08947 */ /* 0x004fea000383ffff */
[----:B------:R-:W-:Y:S05]  /*94e0*/  BRA `(.L_x_228) ;  /* 0xffffffb800587947 */ /* 0x000fea000383ffff */
.L_x_102:
[----:B------:R-:W-:-:S07]  /*94f0*/  MOV R0, UR23 ;  /* 0x0000001700007c02 */ /* 0x000fce0008000f00 */
.L_x_229:
[----:B-1----:R1:W2:Y:S02]  /*9500*/  SYNCS.PHASECHK.TRANS64.TRYWAIT P0, [R0+URZ+0x2a0], R4 ;  /* 0x0002a004000075a7 */ /* 0x0022a400080011ff */
[----:B--2---:R-:W-:Y:S05]  /*9510*/  @!P0 NANOSLEEP.SYNCS 0x989680 ;  /* 0x009896800000895d */ /* 0x004fea0003900000 */
[----:B------:R-:W2:Y:S02]  /*9520*/  @!P0 SYNCS.PHASECHK.TRANS64 P0, [R0+URZ+0x2a0], R4 ;  /* 0x0002a004000085a7 */ /* 0x000ea400080010ff */
[----:B--2---:R-:W-:Y:S05]  /*9530*/  @!P0 BRA `(.L_x_229) ;  /* 0xfffffffc00f08947 */ /* 0x004fea000383ffff */
[----:B------:R-:W-:Y:S05]  /*9540*/  BRA `(.L_x_230) ;  /* 0xffffffb800a47947 */ /* 0x000fea000383ffff */
.L_x_105:
[----:B------:R-:W-:Y:S07]  /*9550*/  MOV R0, UR5 ;  /* 0x0000000500007c02 */ /* 0x000fee0008000f00 */
.L_x_231:
[----:B-1----:R1:W2:Y:S02]  /*9560*/  SYNCS.PHASECHK.TRANS64.TRYWAIT P0, [R0+URZ], R4 ;  /* 0x00000004000075a7 */ /* 0x0022a400080011ff */
[----:B--2---:R-:W-:Y:S05]  /*9570*/  @!P0 NANOSLEEP.SYNCS 0x989680 ;  /* 0x009896800000895d */ /* 0x004fea0003900000 */
[----:B------:R-:W2:Y:S02]  /*9580*/  @!P0 SYNCS.PHASECHK.TRANS64 P0, [R0+URZ], R4 ;  /* 0x00000004000085a7 */ /* 0x000ea400080010ff */
[----:B--2---:R-:W-:Y:S05]  /*9590*/  @!P0 BRA `(.L_x_231) ;  /* 0xfffffffc00f08947 */ /* 0x004fea000383ffff */
[----:B------:R-:W-:Y:S05]  /*95a0*/  BRA `(.L_x_104) ;  /* 0xffffffb800b87947 */ /* 0x000fea000383ffff */
.L_x_109:
[----:B-1----:R-:W-:-:S07]  /*95b0*/  MOV R0, UR4 ;  /* 0x0000000400007c02 */ /* 0x002fce0008000f00 */
.L_x_232:
[----:B-1----:R1:W2:Y:S02]  /*95c0*/  SYNCS.PHASECHK.TRANS64.TRYWAIT P0, [R0+URZ], R2 ;  /* 0x00000002000075a7 */ /* 0x0022a400080011ff */
[----:B--2---:R-:W-:Y:S05]  /*95d0*/  @!P0 NANOSLEEP.SYNCS 0x989680 ;  /* 0x009896800000895d */ /* 0x004fea0003900000 */
[----:B------:R-:W2:Y:S02]  /*95e0*/  @!P0 SYNCS.PHASECHK.TRANS64 P0, [R0+URZ], R2 ;  /* 0x00000002000085a7 */ /* 0x000ea400080010ff */
[----:B--2---:R-:W-:Y:S05]  /*95f0*/  @!P0 BRA `(.L_x_232) ;  /* 0xfffffffc00f08947 */ /* 0x004fea000383ffff */
[----:B------:R-:W-:Y:S05]  /*9600*/  BRA `(.L_x_233) ;  /* 0xffffffbc00847947 */ /* 0x000fea000383ffff */
.L_x_110:
[----:B------:R-:W-:-:S07]  /*9610*/  MOV R0, UR5 ;  /* 0x0000000500007c02 */ /* 0x000fce0008000f00 */
.L_x_234:
[----:B-1----:R1:W2:Y:S02]  /*9620*/  SYNCS.PHASECHK.TRANS64.TRYWAIT P0, [R0+URZ], R3 ;  /* 0x00000003000075a7 */ /* 0x0022a400080011ff */
[----:B--2---:R-:W-:Y:S05]  /*9630*/  @!P0 NANOSLEEP.SYNCS 0x989680 ;  /* 0x009896800000895d */ /* 0x004fea0003900000 */
[----:B------:R-:W2:Y:S02]  /*9640*/  @!P0 SYNCS.PHASECHK.TRANS64 P0, [R0+URZ], R3 ;  /* 0x00000003000085a7 */ /* 0x000ea400080010ff */
[----:B--2---:R-:W-:Y:S05]  /*9650*/  @!P0 BRA `(.L_x_234) ;  /* 0xfffffffc00f08947 */ /* 0x004fea000383ffff */
[----:B------:R-:W-:Y:S05]  /*9660*/  BRA `(.L_x_235) ;  /* 0xffffffbc00907947 */ /* 0x000fea000383ffff */
.L_x_111:
[----:B------:R-:W-:-:S07]  /*9670*/  MOV R0, UR5 ;  /* 0x0000000500007c02 */ /* 0x000fce0008000f00 */
.L_x_236:
[----:B-1----:R1:W2:Y:S02]  /*9680*/  SYNCS.PHASECHK.TRANS64.TRYWAIT P0, [R0+URZ], R3 ;  /* 0x00000003000075a7 */ /* 0x0022a400080011ff */
[----:B--2---:R-:W-:Y:S05]  /*9690*/  @!P0 NANOSLEEP.SYNCS 0x989680 ;  /* 0x009896800000895d */ /* 0x004fea0003900000 */
[----:B------:R-:W2:Y:S02]  /*96a0*/  @!P0 SYNCS.PHASECHK.TRANS64 P0, [R0+URZ], R3 ;  /* 0x00000003000085a7 */ /* 0x000ea400080010ff */
[----:B--2---:R-:W-:Y:S05]  /*96b0*/  @!P0 BRA `(.L_x_236) ;  /* 0xfffffffc00f08947 */ /* 0x004fea000383ffff */
[----:B------:R-:W-:Y:S05]  /*96c0*/  BRA `(.L_x_237) ;  /* 0xffffffbc009c7947 */ /* 0x000fea000383ffff */
.L_x_114:
[----:B------:R-:W-:-:S07]  /*96d0*/  MOV R0, UR17 ;  /* 0x0000001100007c02 */ /* 0x000fce0008000f00 */
.L_x_238:
[----:B-1----:R1:W2:Y:S02]  /*96e0*/  SYNCS.PHASECHK.TRANS64.TRYWAIT P1, [R0+URZ+0x2e0], R2 ;  /* 0x0002e002000075a7 */ /* 0x0022a400080211ff */
[----:B--2---:R-:W-:Y:S05]  /*96f0*/  @!P1 NANOSLEEP.SYNCS 0x989680 ;  /* 0x009896800000995d */ /* 0x004fea0003900000 */
[----:B------:R-:W2:Y:S02]  /*9700*/  @!P1 SYNCS.PHASECHK.TRANS64 P1, [R0+URZ+0x2e0], R2 ;  /* 0x0002e002000095a7 */ /* 0x000ea400080210ff */
[----:B--2---:R-:W-:Y:S05]  /*9710*/  @!P1 BRA `(.L_x_238) ;  /* 0xfffffffc00f09947 */ /* 0x004fea000383ffff */
[----:B------:R-:W-:Y:S05]  /*9720*/  BRA `(.L_x_239) ;  /* 0xffffffbc00e87947 */ /* 0x000fea000383ffff */
.L_x_119:
[----:B--2---:R2:W4:Y:S02]  /*9730*/  SYNCS.PHASECHK.TRANS64.TRYWAIT P0, [R7+URZ+0x260], R0 ;  /* 0x00026000070075a7 */ /* 0x00452400080011ff */
[----:B----4-:R-:W-:Y:S05]  /*9740*/  @!P0 NANOSLEEP.SYNCS 0x989680 ;  /* 0x009896800000895d */ /* 0x010fea0003900000 */
[----:B------:R-:W4:Y:S02]  /*9750*/  @!P0 SYNCS.PHASECHK.TRANS64 P0, [R7+URZ+0x260], R0 ;  /* 0x00026000070085a7 */ /* 0x000f2400080010ff */
[----:B----4-:R-:W-:Y:S05]  /*9760*/  @!P0 BRA `(.L_x_119) ;  /* 0xfffffffc00f08947 */ /* 0x010fea000383ffff */
[----:B------:R-:W-:Y:S05]  /*9770*/  BRA `(.L_x_240) ;  /* 0xffffffc400087947 */ /* 0x000fea000383ffff */
.L_x_122:
[----:B-1----:R-:W-:Y:S07]  /*9780*/  MOV R0, UR17 ;  /* 0x0000001100007c02 */ /* 0x002fee0008000f00 */
.L_x_241:
[----:B-1----:R1:W2:Y:S02]  /*9790*/  SYNCS.PHASECHK.TRANS64.TRYWAIT P2, [R0+URZ+0x258], R7 ;  /* 0x00025807000075a7 */ /* 0x0022a400080411ff */
[----:B--2---:R-:W-:Y:S05]  /*97a0*/  @!P2 NANOSLEEP.SYNCS 0x989680 ;  /* 0x009896800000a95d */ /* 0x004fea0003900000 */
[----:B------:R-:W2:Y:S02]  /*97b0*/  @!P2 SYNCS.PHASECHK.TRANS64 P2, [R0+URZ+0x258], R7 ;  /* 0x000258070000a5a7 */ /* 0x000ea400080410ff */
[----:B--2---:R-:W-:Y:S05]  /*97c0*/  @!P2 BRA `(.L_x_241) ;  /* 0xfffffffc00f0a947 */ /* 0x004fea000383ffff */
[----:B------:R-:W-:Y:S05]  /*97d0*/  BRA `(.L_x_121) ;  /* 0xffffffc800687947 */ /* 0x000fea000383ffff */
.L_x_125:
[----:B-1----:R-:W-:Y:S07]  /*97e0*/  MOV R0, UR17 ;  /* 0x0000001100007c02 */ /* 0x002fee0008000f00 */
.L_x_242:
[----:B-1----:R1:W2:Y:S02]  /*97f0*/  SYNCS.PHASECHK.TRANS64.TRYWAIT P0, [R0+URZ+0x248], R6 ;  /* 0x00024806000075a7 */ /* 0x0022a400080011ff */
[----:B--2---:R-:W-:Y:S05]  /*9800*/  @!P0 NANOSLEEP.SYNCS 0x989680 ;  /* 0x009896800000895d */ /* 0x004fea0003900000 */
[----:B------:R-:W2:Y:S02]  /*9810*/  @!P0 SYNCS.PHASECHK.TRANS64 P0, [R0+URZ+0x248], R6 ;  /* 0x00024806000085a7 */ /* 0x000ea400080010ff */
[----:B--2---:R-:W-:Y:S05]  /*9820*/  @!P0 BRA `(.L_x_242) ;  /* 0xfffffffc00f08947 */ /* 0x004fea000383ffff */
[----:B------:R-:W-:Y:S05]  /*9830*/  BRA `(.L_x_243) ;  /* 0xffffffc800b87947 */ /* 0x000fea000383ffff */
.L_x_128:
[----:B--2---:R2:W3:Y:S02]  /*9840*/  SYNCS.PHASECHK.TRANS64.TRYWAIT P0, [R3+URZ+0x260], R0 ;  /* 0x00026000030075a7 */ /* 0x0044e400080011ff */
[----:B---3--:R-:W-:Y:S05]  /*9850*/  @!P0 NANOSLEEP.SYNCS 0x989680 ;  /* 0x009896800000895d */ /* 0x008fea0003900000 */
[----:B------:R-:W3:Y:S02]  /*9860*/  @!P0 SYNCS.PHASECHK.TRANS64 P0, [R3+URZ+0x260], R0 ;  /* 0x00026000030085a7 */ /* 0x000ee400080010ff */
[----:B---3--:R-:W-:Y:S05]  /*9870*/  @!P0 BRA `(.L_x_128) ;  /* 0xfffffffc00f08947 */ /* 0x008fea000383ffff */
[----:B------:R-:W-:Y:S05]  /*9880*/  BRA `(.L_x_244) ;  /* 0xffffffd000107947 */ /* 0x000fea000383ffff */
.L_x_139:
[----:B-1----:R-:W-:Y:S04]  /*9890*/  MOV R0, UR44 ;  /* 0x0000002c00007c02 */ /* 0x002fe80008000f00 */
[----:B------:R1:W2:Y:S03]  /*98a0*/  SYNCS.PHASECHK.TRANS64.TRYWAIT P1, [R0+URZ+0x240], R3 ;  /* 0x00024003000075a7 */ /* 0x0002a600080211ff */
[----:B--2---:R-:W-:Y:S05]  /*98b0*/  @!P1 NANOSLEEP.SYNCS 0x989680 ;  /* 0x009896800000995d */ /* 0x004fea0003900000 */
[----:B------:R-:W2:Y:S02]  /*98c0*/  @!P1 SYNCS.PHASECHK.TRANS64 P1, [R0+URZ+0x240], R3 ;  /* 0x00024003000095a7 */ /* 0x000ea400080210ff */
[----:B--2---:R-:W-:Y:S05]  /*98d0*/  @!P1 BRA `(.L_x_139) ;  /* 0xfffffffc00ec9947 */ /* 0x004fea000383ffff */
[----:B------:R-:W-:Y:S05]  /*98e0*/  BRA `(.L_x_138) ;  /* 0xffffffdc00487947 */ /* 0x000fea000383ffff */
.L_x_141:
[----:B-1----:R1:W2:Y:S02]  /*98f0*/  SYNCS.PHASECHK.TRANS64.TRYWAIT P1, [R82+URZ+0x280], R4 ;  /* 0x00028004520075a7 */ /* 0x0022a400080211ff */
[----:B--2---:R-:W-:Y:S05]  /*9900*/  @!P1 NANOSLEEP.SYNCS 0x989680 ;  /* 0x009896800000995d */ /* 0x004fea0003900000 */
[----:B------:R-:W2:Y:S02]  /*9910*/  @!P1 SYNCS.PHASECHK.TRANS64 P1, [R82+URZ+0x280], R4 ;  /* 0x00028004520095a7 */ /* 0x000ea400080210ff */
[----:B--2---:R-:W-:Y:S05]  /*9920*/  @!P1 BRA `(.L_x_141) ;  /* 0xfffffffc00f09947 */ /* 0x004fea000383ffff */
[----:B------:R-:W-:Y:S05]  /*9930*/  BRA `(.L_x_140) ;  /* 0xffffffdc00887947 */ /* 0x000fea000383ffff */
        .weak           $__internal_0_$__cuda_sm10x_tcgen05_guardrail_trap_col_being_dealloced_not_returned_by_alloc
        .type           $__internal_0_$__cuda_sm10x_tcgen05_guardrail_trap_col_being_dealloced_not_returned_by_alloc,@function
        .size           $__internal_0_$__cuda_sm10x_tcgen05_guardrail_trap_col_being_dealloced_not_returned_by_alloc,($__internal_1_$__cuda_sm10x_tcgen05_guardrail_trap_phase_invalid_during_alloc - $__internal_0_$__cuda_sm10x_tcgen05_guardrail_trap_col_being_dealloced_not_returned_by_alloc)
$__internal_0_$__cuda_sm10x_tcgen05_guardrail_trap_col_being_dealloced_not_returned_by_alloc:
[----:B------:R-:W-:Y:S05]  /*9940*/  BPT.TRAP 0x1 ;  /* 0x000000040000795c */ /* 0x000fea0000300000 */
[----:B------:R-:W-:-:S04]  /*9950*/  HFMA2 R3, -RZ, RZ, 0, 0 ;  /* 0x00000000ff037431 */ /* 0x000fc800000001ff */
[----:B------:R-:W-:Y:S05]  /*9960*/  RET.REL.NODEC R2 `(_ZN7cutlass13device_kernelINS_4gemm6kernel13GemmUniversalIN4cute5tupleIJiiiiEEENS1_10collective13CollectiveMmaINS1_35MainloopSm100TmaUmmaWarpSpecializedILi36ELi2ELi4ENS5_IJNS4_1CILi2EEESB_NSA_ILi1EEEEEEEENS5_IJNSA_ILi128EEENSA_ILi64EEESG_EEENS_12float_e4m3_tENS5_IJlSC_lEEESI_SJ_NS4_8TiledMMAINS4_8MMA_AtomIJNS4_10MMA_TraitsINS4_25SM100_MMA_F8F6F4_2x1SM_SSEJSI_SI_fSF_SG_NS4_17integral_constantINS4_4UMMA5MajorELSQ_0EEESR_NSO_INSP_7ScaleInELSS_0EEEST_EEEEEENS4_6LayoutINS5_IJSC_SC_SC_EEENS5_IJNSA_ILi0EEESY_SY_EEEEENS5_IJNS4_10UnderscoreES11_S11_EEEEENS4_28SM100_TMA_2SM_LOAD_MULTICASTENS4_14ComposedLayoutINS4_7SwizzleILi2ELi4ELi3EEENS4_18smem_ptr_flag_bitsILi8EEENSW_INS5_IJNSA_ILi8EEESG_EEENS5_IJSG_SC_EEEEEEEvNS4_8identityENS4_18SM100_TMA_2SM_LOADES1E_vS1F_EENS_8epilogue10collective18CollectiveEpilogueINS1I_23Sm100TmaWarpSpecializedILi1ELi1ELi32ELb0ELb0EEEJNS5_IJSG_SG_SG_EEENS5_IJNSW_ISG_SC_EES1O_EEESI_SJ_SI_SJ_NS1I_6fusion15FusionCallbacksIS1M_NS1Q_17LinearCombinationISI_fSI_fLNS_15FloatRoundStyleE2EEES1N_S1P_JEEENS4_5SM1004TMEM4LOAD26SM100_TMEM_LOAD_32dp32b32xENS4_13SM90_TMA_LOADES1E_NS4_39AutoVectorizingCopyWithAssumedAlignmentILi128EEENS4_14SM90_TMA_STOREES1E_S22_S22_EEEvvEEEEvNT_6ParamsE) ;  /* 0xffffff6402a47950 */ /* 0x000fea0003c3ffff */
        .weak           $__internal_1_$__cuda_sm10x_tcgen05_guardrail_trap_phase_invalid_during_alloc
        .type           $__internal_1_$__cuda_sm10x_tcgen05_guardrail_trap_phase_invalid_during_alloc,@function
        .size           $__internal_1_$__cuda_sm10x_tcgen05_guardrail_trap_phase_invalid_during_alloc,($__internal_2_$__cuda_sm10x_tcgen05_guardrail_trap_unallocated_columns_being_dealloced - $__internal_1_$__cuda_sm10x_tcgen05_guardrail_trap_phase_invalid_during_alloc)
$__internal_1_$__cuda_sm10x_tcgen05_guardrail_trap_phase_invalid_during_alloc:
[----:B------:R-:W-:Y:S05]  /*9970*/  BPT.TRAP 0x1 ;  /* 0x000000040000795c */ /* 0x000fea0000300000 */
[----:B------:R-:W-:-:S04]  /*9980*/  MOV R5, 0x0 ;  /* 0x0000000000057802 */ /* 0x000fc80000000f00 */
[----:B------:R-:W-:Y:S05]  /*9990*/  RET.REL.NODEC R4 `(_ZN7cutlass13device_kernelINS_4gemm6kernel13GemmUniversalIN4cute5tupleIJiiiiEEENS1_10collective13CollectiveMmaINS1_35MainloopSm100TmaUmmaWarpSpecializedILi36ELi2ELi4ENS5_IJNS4_1CILi2EEESB_NSA_ILi1EEEEEEEENS5_IJNSA_ILi128EEENSA_ILi64EEESG_EEENS_12float_e4m3_tENS5_IJlSC_lEEESI_SJ_NS4_8TiledMMAINS4_8MMA_AtomIJNS4_10MMA_TraitsINS4_25SM100_MMA_F8F6F4_2x1SM_SSEJSI_SI_fSF_SG_NS4_17integral_constantINS4_4UMMA5MajorELSQ_0EEESR_NSO_INSP_7ScaleInELSS_0EEEST_EEEEEENS4_6LayoutINS5_IJSC_SC_SC_EEENS5_IJNSA_ILi0EEESY_SY_EEEEENS5_IJNS4_10UnderscoreES11_S11_EEEEENS4_28SM100_TMA_2SM_LOAD_MULTICASTENS4_14ComposedLayoutINS4_7SwizzleILi2ELi4ELi3EEENS4_18smem_ptr_flag_bitsILi8EEENSW_INS5_IJNSA_ILi8EEESG_EEENS5_IJSG_SC_EEEEEEEvNS4_8identityENS4_18SM100_TMA_2SM_LOADES1E_vS1F_EENS_8epilogue10collective18CollectiveEpilogueINS1I_23Sm100TmaWarpSpecializedILi1ELi1ELi32ELb0ELb0EEEJNS5_IJSG_SG_SG_EEENS5_IJNSW_ISG_SC_EES1O_EEESI_SJ_SI_SJ_NS1I_6fusion15FusionCallbacksIS1M_NS1Q_17LinearCombinationISI_fSI_fLNS_15FloatRoundStyleE2EEES1N_S1P_JEEENS4_5SM1004TMEM4LOAD26SM100_TMEM_LOAD_32dp32b32xENS4_13SM90_TMA_LOADES1E_NS4_39AutoVectorizingCopyWithAssumedAlignmentILi128EEENS4_14SM90_TMA_STOREES1E_S22_S22_EEEvvEEEEvNT_6ParamsE) ;  /* 0xffffff6404987950 */ /* 0x000fea0003c3ffff */
        .weak           $__internal_2_$__cuda_sm10x_tcgen05_guardrail_trap_unallocated_columns_being_dealloced
        .type           $__internal_2_$__cuda_sm10x_tcgen05_guardrail_trap_unallocated_columns_being_dealloced,@function
        .size           $__internal_2_$__cuda_sm10x_tcgen05_guardrail_trap_unallocated_columns_being_dealloced,(.L_x_246 - $__internal_2_$__cuda_sm10x_tcgen05_guardrail_trap_unallocated_columns_being_dealloced)
$__internal_2_$__cuda_sm10x_tcgen05_guardrail_trap_unallocated_columns_being_dealloced:
[----:B------:R-:W-:Y:S05]  /*99a0*/  BPT.TRAP 0x1 ;  /* 0x000000040000795c */ /* 0x000fea0000300000 */
[----:B------:R-:W-:-:S04]  /*99b0*/  HFMA2 R3, -RZ, RZ, 0, 0 ;  /* 0x00000000ff037431 */ /* 0x000fc800000001ff */
[----:B------:R-:W-:Y:S05]  /*99c0*/  RET.REL.NODEC R2 `(_ZN7cutlass13device_kernelINS_4gemm6kernel13GemmUniversalIN4cute5tupleIJiiiiEEENS1_10collective13CollectiveMmaINS1_35MainloopSm100TmaUmmaWarpSpecializedILi36ELi2ELi4ENS5_IJNS4_1CILi2EEESB_NSA_ILi1EEEEEEEENS5_IJNSA_ILi128EEENSA_ILi64EEESG_EEENS_12float_e4m3_tENS5_IJlSC_lEEESI_SJ_NS4_8TiledMMAINS4_8MMA_AtomIJNS4_10MMA_TraitsINS4_25SM100_MMA_F8F6F4_2x1SM_SSEJSI_SI_fSF_SG_NS4_17integral_constantINS4_4UMMA5MajorELSQ_0EEESR_NSO_INSP_7ScaleInELSS_0EEEST_EEEEEENS4_6LayoutINS5_IJSC_SC_SC_EEENS5_IJNSA_ILi0EEESY_SY_EEEEENS5_IJNS4_10UnderscoreES11_S11_EEEEENS4_28SM100_TMA_2SM_LOAD_MULTICASTENS4_14ComposedLayoutINS4_7SwizzleILi2ELi4ELi3EEENS4_18smem_ptr_flag_bitsILi8EEENSW_INS5_IJNSA_ILi8EEESG_EEENS5_IJSG_SC_EEEEEEEvNS4_8identityENS4_18SM100_TMA_2SM_LOADES1E_vS1F_EENS_8epilogue10collective18CollectiveEpilogueINS1I_23Sm100TmaWarpSpecializedILi1ELi1ELi32ELb0ELb0EEEJNS5_IJSG_SG_SG_EEENS5_IJNSW_ISG_SC_EES1O_EEESI_SJ_SI_SJ_NS1I_6fusion15FusionCallbacksIS1M_NS1Q_17LinearCombinationISI_fSI_fLNS_15FloatRoundStyleE2EEES1N_S1P_JEEENS4_5SM1004TMEM4LOAD26SM100_TMEM_LOAD_32dp32b32xENS4_13SM90_TMA_LOADES1E_NS4_39AutoVectorizingCopyWithAssumedAlignmentILi128EEENS4_14SM90_TMA_STOREES1E_S22_S22_EEEvvEEEEvNT_6ParamsE) ;  /* 0xffffff64028c7950 */ /* 0x000fea0003c3ffff */
.L_x_245:
[----:B------:R-:W-:-:S00]  /*99d0*/  BRA `(.L_x_245) ;  /* 0xfffffffc00fc7947 */ /* 0x000fc0000383ffff */
[----:B------:R-:W-:-:S00]  /*99e0*/  NOP ;  /* 0x0000000000007918 */ /* 0x000fc00000000000 */
        /* <DEDUP_REMOVED lines=9> */
.L_x_246:


//--------------------- .nv.global.init           --------------------------
	.section	.nv.global.init,"aw",@progbits
.nv.global.init:
	.type		$str$27,@object
	.size		$str$27,($str$28 - $str$27)
$str$27:
        /*0000*/ 	.byte	0x28, 0x61, 0x64, 0x64, 0x72, 0x65, 0x73, 0x73, 0x20, 0x26, 0x20, 0x6d, 0x61, 0x73, 0x6b, 0x29
        /*0010*/ 	.byte	0x20, 0x3d, 0x3d, 0x20, 0x30, 0x00
	.type		$str$28,@object
	.size		$str$28,($str$26 - $str$28)
$str$28:
        /*0016*/ 	.byte	0x2f, 0x74, 0x6d, 0x70, 0x2f, 0x63, 0x75, 0x74, 0x6c, 0x61, 0x73, 0x73, 0x5f, 0x73, 0x77, 0x65
        /*0026*/ 	.byte	0x65, 0x70, 0x5f, 0x73, 0x72, 0x63, 0x2f, 0x69, 0x6e, 0x63, 0x6c, 0x75, 0x64, 0x65, 0x2f, 0x63
        /*0036*/ 	.byte	0x75, 0x74, 0x65, 0x2f, 0x70, 0x6f, 0x69, 0x6e, 0x74, 0x65, 0x72, 0x5f, 0x66, 0x6c, 0x61, 0x67
        /*0046*/ 	.byte	0x67, 0x65, 0x64, 0x2e, 0x68, 0x70, 0x70, 0x00
	.type		$str$26,@object
	.size		$str$26,($str$25 - $str$26)
$str$26:
        /*004e*/ 	.byte	0x2f, 0x74, 0x6d, 0x70, 0x2f, 0x63, 0x75, 0x74, 0x6c, 0x61, 0x73, 0x73, 0x5f, 0x73, 0x77, 0x65
        /*005e*/ 	.byte	0x65, 0x70, 0x5f, 0x73, 0x72, 0x63, 0x2f, 0x69, 0x6e, 0x63, 0x6c, 0x75, 0x64, 0x65, 0x2f, 0x63
        /*006e*/ 	.byte	0x75, 0x74, 0x65, 0x2f, 0x61, 0x74, 0x6f, 0x6d, 0x2f, 0x63, 0x6f, 0x70, 0x79, 0x5f, 0x74, 0x72
        /*007e*/ 	.byte	0x61, 0x69, 0x74, 0x73, 0x5f, 0x73, 0x6d, 0x31, 0x30, 0x30, 0x2e, 0x68, 0x70, 0x70, 0x00
	.type		$str$25,@object
	.size		$str$25,(__unnamed_1 - $str$25)
$str$25:
        /*008d*/ 	.byte	0x28, 0x28, 0x75, 0x69, 0x6e, 0x74, 0x33, 0x32, 0x5f, 0x74, 0x28, 0x74, 0x68, 0x72, 0x65, 0x61
        /*009d*/ 	.byte	0x64, 0x49, 0x64, 0x78, 0x2e, 0x78, 0x29, 0x20, 0x2f, 0x20, 0x33, 0x32, 0x29, 0x20, 0x25, 0x20
        /*00ad*/ 	.byte	0x34, 0x29, 0x20, 0x3d, 0x3d, 0x20, 0x28, 0x28, 0x28, 0x74, 0x6d, 0x65, 0x6d, 0x5f, 0x61, 0x64
        /*00bd*/ 	.byte	0x64, 0x72, 0x20, 0x3e, 0x3e, 0x20, 0x31, 0x36, 0x29, 0x20, 0x2f, 0x20, 0x33, 0x32, 0x29, 0x20
        /*00cd*/ 	.byte	0x25, 0x20, 0x34, 0x29, 0x00
	.type		__unnamed_1,@object
	.size		__unnamed_1,(__unnamed_2 - __unnamed_1)
__unnamed_1:
        /*00d2*/ 	.byte	0x61, 0x75, 0x74, 0x6f, 0x20, 0x63, 0x75, 0x74, 0x65, 0x3a, 0x3a, 0x61, 0x73, 0x5f, 0x70, 0x6f
        /* <DEDUP_REMOVED lines=24> */
        /*0262*/ 	.byte	0x3c, 0x34, 0x30, 0x39, 0x36, 0x3e, 0x3e, 0x3e, 0x3e, 0x5d, 0x00
	.type		__unnamed_2,@object
	.size		__unnamed_2,(.L_2 - __unnamed_2)
__unnamed_2:
        /* <DEDUP_REMOVED lines=40> */
        /*04ed*/ 	.byte	0x74, 0x65, 0x3a, 0x3a, 0x43, 0x3c, 0x30, 0x3e, 0x3e, 0x3e, 0x3e, 0x5d, 0x00
.L_2:


//--------------------- .nv.shared._ZN7cutlass13device_kernelINS_4gemm6kernel13GemmUniversalIN4cute5tupleIJiiiiEEENS1_10collective13CollectiveMmaINS1_35MainloopSm100TmaUmmaWarpSpecializedILi36ELi2ELi4ENS5_IJNS4_1CILi2EEESB_NSA_ILi1EEEEEEEENS5_IJNSA_ILi128EEENSA_ILi64EEESG_EEENS_12float_e4m3_tENS5_IJlSC_lEEESI_SJ_NS4_8TiledMMAINS4_8MMA_AtomIJNS4_10MMA_TraitsINS4_25SM100_MMA_F8F6F4_2x1SM_SSEJSI_SI_fSF_SG_NS4_17integral_constantINS4_4UMMA5MajorELSQ_0EEESR_NSO_INSP_7ScaleInELSS_0EEEST_EEEEEENS4_6LayoutINS5_IJSC_SC_SC_EEENS5_IJNSA_ILi0EEESY_SY_EEEEENS5_IJNS4_10UnderscoreES11_S11_EEEEENS4_28SM100_TMA_2SM_LOAD_MULTICASTENS4_14ComposedLayoutINS4_7SwizzleILi2ELi4ELi3EEENS4_18smem_ptr_flag_bitsILi8EEENSW_INS5_IJNSA_ILi8EEESG_EEENS5_IJSG_SC_EEEEEEEvNS4_8identityENS4_18SM100_TMA_2SM_LOADES1E_vS1F_EENS_8epilogue10collective18CollectiveEpilogueINS1I_23Sm100TmaWarpSpecializedILi1ELi1ELi32ELb0ELb0EEEJNS5_IJSG_SG_SG_EEENS5_IJNSW_ISG_SC_EES1O_EEESI_SJ_SI_SJ_NS1I_6fusion15FusionCallbacksIS1M_NS1Q_17LinearCombinationISI_fSI_fLNS_15FloatRoundStyleE2EEES1N_S1P_JEEENS4_5SM1004TMEM4LOAD26SM100_TMEM_LOAD_32dp32b32xENS4_13SM90_TMA_LOADES1E_NS4_39AutoVectorizingCopyWithAssumedAlignmentILi128EEENS4_14SM90_TMA_STOREES1E_S22_S22_EEEvvEEEEvNT_6ParamsE --------------------------
	.section	.nv.shared._ZN7cutlass13device_kernelINS_4gemm6kernel13GemmUniversalIN4cute5tupleIJiiiiEEENS1_10collective13CollectiveMmaINS1_35MainloopSm100TmaUmmaWarpSpecializedILi36ELi2ELi4ENS5_IJNS4_1CILi2EEESB_NSA_ILi1EEEEEEEENS5_IJNSA_ILi128EEENSA_ILi64EEESG_EEENS_12float_e4m3_tENS5_IJlSC_lEEESI_SJ_NS4_8TiledMMAINS4_8MMA_AtomIJNS4_10MMA_TraitsINS4_25SM100_MMA_F8F6F4_2x1SM_SSEJSI_SI_fSF_SG_NS4_17integral_constantINS4_4UMMA5MajorELSQ_0EEESR_NSO_INSP_7ScaleInELSS_0EEEST_EEEEEENS4_6LayoutINS5_IJSC_SC_SC_EEENS5_IJNSA_ILi0EEESY_SY_EEEEENS5_IJNS4_10UnderscoreES11_S11_EEEEENS4_28SM100_TMA_2SM_LOAD_MULTICASTENS4_14ComposedLayoutINS4_7SwizzleILi2ELi4ELi3EEENS4_18smem_ptr_flag_bitsILi8EEENSW_INS5_IJNSA_ILi8EEESG_EEENS5_IJSG_SC_EEEEEEEvNS4_8identityENS4_18SM100_TMA_2SM_LOADES1E_vS1F_EENS_8epilogue10collective18CollectiveEpilogueINS1I_23Sm100TmaWarpSpecializedILi1ELi1ELi32ELb0ELb0EEEJNS5_IJSG_SG_SG_EEENS5_IJNSW_ISG_SC_EES1O_EEESI_SJ_SI_SJ_NS1I_6fusion15FusionCallbacksIS1M_NS1Q_17LinearCombinationISI_fSI_fLNS_15FloatRoundStyleE2EEES1N_S1P_JEEENS4_5SM1004TMEM4LOAD26SM100_TMEM_LOAD_32dp32b32xENS4_13SM90_TMA_LOADES1E_NS4_39AutoVectorizingCopyWithAssumedAlignmentILi128EEENS4_14SM90_TMA_STOREES1E_S22_S22_EEEvvEEEEvNT_6ParamsE,"aw",@nobits
	.sectionflags	@""
	.align	16
	.zero		1024


//--------------------- .nv.shared.reserved.0     --------------------------
	.section	.nv.shared.reserved.0,"aw",@nobits
	.weak		__nv_reservedSMEM_offset_0_alias
	.size		__nv_reservedSMEM_offset_0_alias, 0, 64
	.other		__nv_reservedSMEM_offset_0_alias,@"STO_CUDA_RESERVED_SHARED STV_DEFAULT"
__nv_reservedSMEM_offset_0_alias:
	.zero		0
.nv.shared.reserved.0:
	.zero		64
	.weak		__nv_reservedSMEM_tcgen05_partition
	.type		__nv_reservedSMEM_tcgen05_partition,@object
	.size		__nv_reservedSMEM_tcgen05_partition,(.L_0 - __nv_reservedSMEM_tcgen05_partition)
__nv_reservedSMEM_tcgen05_partition:
	.zero		32
.L_0:


//--------------------- .nv.global                --------------------------
	.section	.nv.global,"aw",@nobits
.nv.global:
	.type		_ZN39_INTERNAL_23577309_4_k_cu_288d38f0_79134cute1_E,@object
	.size		_ZN39_INTERNAL_23577309_4_k_cu_288d38f0_79134cute1_E,(_ZN39_INTERNAL_23577309_4_k_cu_288d38f0_79134cuda3std3__45__cpo6cbeginE - _ZN39_INTERNAL_23577309_4_k_cu_288d38f0_79134cute1_E)
_ZN39_INTERNAL_23577309_4_k_cu_288d38f0_79134cute1_E:
	.zero		1
	.type		_ZN39_INTERNAL_23577309_4_k_cu_288d38f0_79134cuda3std3__45__cpo6cbeginE,@object
	.size		_ZN39_INTERNAL_23577309_4_k_cu_288d38f0_79134cuda3std3__45__cpo6cbeginE,(_ZN39_INTERNAL_23577309_4_k_cu_288d38f0_79134cuda3std3__48in_placeE - _ZN39_INTERNAL_23577309_4_k_cu_288d38f0_79134cuda3std3__45__cpo6cbeginE)
_ZN39_INTERNAL_23577309_4_k_cu_288d38f0_79134cuda3std3__45__cpo6cbeginE:
	.zero		1
	.type		_ZN39_INTERNAL_23577309_4_k_cu_288d38f0_79134cuda3std3__48in_placeE,@object
	.size		_ZN39_INTERNAL_23577309_4_k_cu_288d38f0_79134cuda3std3__48in_placeE,(_ZN39_INTERNAL_23577309_4_k_cu_288d38f0_79134cuda3std6ranges3__45__cpo9iter_moveE - _ZN39_INTERNAL_23577309_4_k_cu_288d38f0_79134cuda3std3__48in_placeE)
_ZN39_INTERNAL_23577309_4_k_cu_288d38f0_79134cuda3std3__48in_placeE:
	.zero		1
	.type		_ZN39_INTERNAL_23577309_4_k_cu_288d38f0_79134cuda3std6ranges3__45__cpo9iter_moveE,@object
	.size		_ZN39_INTERNAL_23577309_4_k_cu_288d38f0_79134cuda3std6ranges3__45__cpo9iter_moveE,(_ZN39_INTERNAL_23577309_4_k_cu_288d38f0_79134cuda3std3__45__cpo5beginE - _ZN39_INTERNAL_23577309_4_k_cu_288d38f0_79134cuda3std6ranges3__45__cpo9iter_moveE)
_ZN39_INTERNAL_23577309_4_k_cu_288d38f0_79134cuda3std6ranges3__45__cpo9iter_moveE:
	.zero		1
	.type		_ZN39_INTERNAL_23577309_4_k_cu_288d38f0_79134cuda3std3__45__cpo5beginE,@object
	.size		_ZN39_INTERNAL_23577309_4_k_cu_288d38f0_79134cuda3std3__45__cpo5beginE,(_ZN39_INTERNAL_23577309_4_k_cu_288d38f0_79134cuda3std3__441_GLOBAL__N__23577309_4_k_cu_288d38f0_79136ignoreE - _ZN39_INTERNAL_23577309_4_k_cu_288d38f0_79134cuda3std3__45__cpo5beginE)
_ZN39_INTERNAL_23577309_4_k_cu_288d38f0_79134cuda3std3__45__cpo5beginE:
	.zero		1
	.type		_ZN39_INTERNAL_23577309_4_k_cu_288d38f0_79134cuda3std3__441_GLOBAL__N__23577309_4_k_cu_288d38f0_79136ignoreE,@object
	.size		_ZN39_INTERNAL_23577309_4_k_cu_288d38f0_79134cuda3std3__441_GLOBAL__N__23577309_4_k_cu_288d38f0_79136ignoreE,(_ZN39_INTERNAL_23577309_4_k_cu_288d38f0_79134cute7productE - _ZN39_INTERNAL_23577309_4_k_cu_288d38f0_79134cuda3std3__441_GLOBAL__N__23577309_4_k_cu_288d38f0_79136ignoreE)
_ZN39_INTERNAL_23577309_4_k_cu_288d38f0_79134cuda3std3__441_GLOBAL__N__23577309_4_k_cu_288d38f0_79136ignoreE:
	.zero		1
	.type		_ZN39_INTERNAL_23577309_4_k_cu_288d38f0_79134cute7productE,@object
	.size		_ZN39_INTERNAL_23577309_4_k_cu_288d38f0_79134cute7productE,(_ZN39_INTERNAL_23577309_4_k_cu_288d38f0_79134cuda3std3__45__cpo3endE - _ZN39_INTERNAL_23577309_4_k_cu_288d38f0_79134cute7productE)
_ZN39_INTERNAL_23577309_4_k_cu_288d38f0_79134cute7productE:
	.zero		1
	.type		_ZN39_INTERNAL_23577309_4_k_cu_288d38f0_79134cuda3std3__45__cpo3endE,@object
	.size		_ZN39_INTERNAL_23577309_4_k_cu_288d38f0_79134cuda3std3__45__cpo3endE,(_ZN39_INTERNAL_23577309_4_k_cu_288d38f0_79134cuda3std3__419piecewise_constructE - _ZN39_INTERNAL_23577309_4_k_cu_288d38f0_79134cuda3std3__45__cpo3endE)
_ZN39_INTERNAL_23577309_4_k_cu_288d38f0_79134cuda3std3__45__cpo3endE:
	.zero		1
	.type		_ZN39_INTERNAL_23577309_4_k_cu_288d38f0_79134cuda3std3__419piecewise_constructE,@object
	.size		_ZN39_INTERNAL_23577309_4_k_cu_288d38f0_79134cuda3std3__419piecewise_constructE,(_ZN39_INTERNAL_23577309_4_k_cu_288d38f0_79134cuda3std3__45__cpo4cendE - _ZN39_INTERNAL_23577309_4_k_cu_288d38f0_79134cuda3std3__419piecewise_constructE)
_ZN39_INTERNAL_23577309_4_k_cu_288d38f0_79134cuda3std3__419piecewise_constructE:
	.zero		1
	.type		_ZN39_INTERNAL_23577309_4_k_cu_288d38f0_79134cuda3std3__45__cpo4cendE,@object
	.size		_ZN39_INTERNAL_23577309_4_k_cu_288d38f0_79134cuda3std3__45__cpo4cendE,(_ZN39_INTERNAL_23577309_4_k_cu_288d38f0_79134cuda3std6ranges3__45__cpo4swapE - _ZN39_INTERNAL_23577309_4_k_cu_288d38f0_79134cuda3std3__45__cpo4cendE)
_ZN39_INTERNAL_23577309_4_k_cu_288d38f0_79134cuda3std3__45__cpo4cendE:
	.zero		1
	.type		_ZN39_INTERNAL_23577309_4_k_cu_288d38f0_79134cuda3std6ranges3__45__cpo4swapE,@object
	.size		_ZN39_INTERNAL_23577309_4_k_cu_288d38f0_79134cuda3std6ranges3__45__cpo4swapE,(.L_10 - _ZN39_INTERNAL_23577309_4_k_cu_288d38f0_79134cuda3std6ranges3__45__cpo4swapE)
_ZN39_INTERNAL_23577309_4_k_cu_288d38f0_79134cuda3std6ranges3__45__cpo4swapE:
	.zero		1
.L_10:


//--------------------- .nv.constant0._ZN7cutlass13device_kernelINS_4gemm6kernel13GemmUniversalIN4cute5tupleIJiiiiEEENS1_10collective13CollectiveMmaINS1_35MainloopSm100TmaUmmaWarpSpecializedILi36ELi2ELi4ENS5_IJNS4_1CILi2EEESB_NSA_ILi1EEEEEEEENS5_IJNSA_ILi128EEENSA_ILi64EEESG_EEENS_12float_e4m3_tENS5_IJlSC_lEEESI_SJ_NS4_8TiledMMAINS4_8MMA_AtomIJNS4_10MMA_TraitsINS4_25SM100_MMA_F8F6F4_2x1SM_SSEJSI_SI_fSF_SG_NS4_17integral_constantINS4_4UMMA5MajorELSQ_0EEESR_NSO_INSP_7ScaleInELSS_0EEEST_EEEEEENS4_6LayoutINS5_IJSC_SC_SC_EEENS5_IJNSA_ILi0EEESY_SY_EEEEENS5_IJNS4_10UnderscoreES11_S11_EEEEENS4_28SM100_TMA_2SM_LOAD_MULTICASTENS4_14ComposedLayoutINS4_7SwizzleILi2ELi4ELi3EEENS4_18smem_ptr_flag_bitsILi8EEENSW_INS5_IJNSA_ILi8EEESG_EEENS5_IJSG_SC_EEEEEEEvNS4_8identityENS4_18SM100_TMA_2SM_LOADES1E_vS1F_EENS_8epilogue10collective18CollectiveEpilogueINS1I_23Sm100TmaWarpSpecializedILi1ELi1ELi32ELb0ELb0EEEJNS5_IJSG_SG_SG_EEENS5_IJNSW_ISG_SC_EES1O_EEESI_SJ_SI_SJ_NS1I_6fusion15FusionCallbacksIS1M_NS1Q_17LinearCombinationISI_fSI_fLNS_15FloatRoundStyleE2EEES1N_S1P_JEEENS4_5SM1004TMEM4LOAD26SM100_TMEM_LOAD_32dp32b32xENS4_13SM90_TMA_LOADES1E_NS4_39AutoVectorizingCopyWithAssumedAlignmentILi128EEENS4_14SM90_TMA_STOREES1E_S22_S22_EEEvvEEEEvNT_6ParamsE --------------------------
	.section	.nv.constant0._ZN7cutlass13device_kernelINS_4gemm6kernel13GemmUniversalIN4cute5tupleIJiiiiEEENS1_10collective13CollectiveMmaINS1_35MainloopSm100TmaUmmaWarpSpecializedILi36ELi2ELi4ENS5_IJNS4_1CILi2EEESB_NSA_ILi1EEEEEEEENS5_IJNSA_ILi128EEENSA_ILi64EEESG_EEENS_12float_e4m3_tENS5_IJlSC_lEEESI_SJ_NS4_8TiledMMAINS4_8MMA_AtomIJNS4_10MMA_TraitsINS4_25SM100_MMA_F8F6F4_2x1SM_SSEJSI_SI_fSF_SG_NS4_17integral_constantINS4_4UMMA5MajorELSQ_0EEESR_NSO_INSP_7ScaleInELSS_0EEEST_EEEEEENS4_6LayoutINS5_IJSC_SC_SC_EEENS5_IJNSA_ILi0EEESY_SY_EEEEENS5_IJNS4_10UnderscoreES11_S11_EEEEENS4_28SM100_TMA_2SM_LOAD_MULTICASTENS4_14ComposedLayoutINS4_7SwizzleILi2ELi4ELi3EEENS4_18smem_ptr_flag_bitsILi8EEENSW_INS5_IJNSA_ILi8EEESG_EEENS5_IJSG_SC_EEEEEEEvNS4_8identityENS4_18SM100_TMA_2SM_LOADES1E_vS1F_EENS_8epilogue10collective18CollectiveEpilogueINS1I_23Sm100TmaWarpSpecializedILi1ELi1ELi32ELb0ELb0EEEJNS5_IJSG_SG_SG_EEENS5_IJNSW_ISG_SC_EES1O_EEESI_SJ_SI_SJ_NS1I_6fusion15FusionCallbacksIS1M_NS1Q_17LinearCombinationISI_fSI_fLNS_15FloatRoundStyleE2EEES1N_S1P_JEEENS4_5SM1004TMEM4LOAD26SM100_TMEM_LOAD_32dp32b32xENS4_13SM90_TMA_LOADES1E_NS4_39AutoVectorizingCopyWithAssumedAlignmentILi128EEENS4_14SM90_TMA_STOREES1E_S22_S22_EEEvvEEEEvNT_6ParamsE,"a",@progbits
	.sectionflags	@""
	.align	4
.nv.constant0._ZN7cutlass13device_kernelINS_4gemm6kernel13GemmUniversalIN4cute5tupleIJiiiiEEENS1_10collective13CollectiveMmaINS1_35MainloopSm100TmaUmmaWarpSpecializedILi36ELi2ELi4ENS5_IJNS4_1CILi2EEESB_NSA_ILi1EEEEEEEENS5_IJNSA_ILi128EEENSA_ILi64EEESG_EEENS_12float_e4m3_tENS5_IJlSC_lEEESI_SJ_NS4_8TiledMMAINS4_8MMA_AtomIJNS4_10MMA_TraitsINS4_25SM100_MMA_F8F6F4_2x1SM_SSEJSI_SI_fSF_SG_NS4_17integral_constantINS4_4UMMA5MajorELSQ_0EEESR_NSO_INSP_7ScaleInELSS_0EEEST_EEEEEENS4_6LayoutINS5_IJSC_SC_SC_EEENS5_IJNSA_ILi0EEESY_SY_EEEEENS5_IJNS4_10UnderscoreES11_S11_EEEEENS4_28SM100_TMA_2SM_LOAD_MULTICASTENS4_14ComposedLayoutINS4_7SwizzleILi2ELi4ELi3EEENS4_18smem_ptr_flag_bitsILi8EEENSW_INS5_IJNSA_ILi8EEESG_EEENS5_IJSG_SC_EEEEEEEvNS4_8identityENS4_18SM100_TMA_2SM_LOADES1E_vS1F_EENS_8epilogue10collective18CollectiveEpilogueINS1I_23Sm100TmaWarpSpecializedILi1ELi1ELi32ELb0ELb0EEEJNS5_IJSG_SG_SG_EEENS5_IJNSW_ISG_SC_EES1O_EEESI_SJ_SI_SJ_NS1I_6fusion15FusionCallbacksIS1M_NS1Q_17LinearCombinationISI_fSI_fLNS_15FloatRoundStyleE2EEES1N_S1P_JEEENS4_5SM1004TMEM4LOAD26SM100_TMEM_LOAD_32dp32b32xENS4_13SM90_TMA_LOADES1E_NS4_39AutoVectorizingCopyWithAssumedAlignmentILi128EEENS4_14SM90_TMA_STOREES1E_S22_S22_EEEvvEEEEvNT_6ParamsE:
	.zero		2944


//--------------------- SYMBOLS --------------------------

	.type		.nv.reservedSmem.offset0,@object
	.size		.nv.reservedSmem.offset0,0x4
	.type		.nv.reservedSmem.cap,@object
	.size		.nv.reservedSmem.cap,0x4
	.type		__assertfail,@function
